//
// Generated by NVIDIA NVVM Compiler
//
// Compiler Build ID: CL-36424714
// Cuda compilation tools, release 13.0, V13.0.88
// Based on NVVM 20.0.0
//

.version 9.0
.target sm_100
.address_size 64

	// .globl	_Z12thread_2_rowPfS_S_i
.extern .func  (.param .b32 func_retval0) vprintf
(
	.param .b64 vprintf_param_0,
	.param .b64 vprintf_param_1
)
;
.global .align 1 .b8 $str[43] = {84, 104, 114, 101, 97, 100, 58, 32, 37, 100, 44, 32, 114, 111, 119, 58, 32, 37, 100, 44, 32, 99, 111, 108, 58, 32, 37, 100, 44, 32, 101, 108, 101, 109, 101, 110, 116, 58, 32, 37, 102, 10};

.visible .entry _Z12thread_2_rowPfS_S_i(
	.param .u64 .ptr .align 1 _Z12thread_2_rowPfS_S_i_param_0,
	.param .u64 .ptr .align 1 _Z12thread_2_rowPfS_S_i_param_1,
	.param .u64 .ptr .align 1 _Z12thread_2_rowPfS_S_i_param_2,
	.param .u32 _Z12thread_2_rowPfS_S_i_param_3
)
{
	.local .align 8 .b8 	__local_depot0[24];
	.reg .b64 	%SP;
	.reg .b64 	%SPL;
	.reg .pred 	%p<12>;
	.reg .b32 	%r<82>;
	.reg .b32 	%f<57>;
	.reg .b64 	%rd<52>;
	.reg .b64 	%fd<2>;

	mov.u64 	%SPL, __local_depot0;
	cvta.local.u64 	%SP, %SPL;
	ld.param.u64 	%rd5, [_Z12thread_2_rowPfS_S_i_param_0];
	ld.param.u64 	%rd6, [_Z12thread_2_rowPfS_S_i_param_1];
	ld.param.u32 	%r47, [_Z12thread_2_rowPfS_S_i_param_3];
	cvta.to.global.u64 	%rd1, %rd6;
	cvta.to.global.u64 	%rd2, %rd5;
	mov.u32 	%r48, %ntid.x;
	mov.u32 	%r49, %ctaid.x;
	mov.u32 	%r50, %tid.x;
	mad.lo.s32 	%r1, %r48, %r49, %r50;
	setp.ge.s32 	%p1, %r1, %r47;
	setp.lt.s32 	%p2, %r47, 1;
	or.pred  	%p3, %p1, %p2;
	@%p3 bra 	$L__BB0_14;
	mul.lo.s32 	%r2, %r47, %r1;
	add.s32 	%r3, %r47, -1;
	and.b32  	%r4, %r47, 7;
	and.b32  	%r5, %r47, 3;
	and.b32  	%r6, %r47, 2147483640;
	and.b32  	%r7, %r47, 1;
	neg.s32 	%r8, %r6;
	shl.b32 	%r9, %r47, 3;
	shl.b32 	%r10, %r47, 2;
	mul.lo.s32 	%r11, %r47, 6;
	mul.lo.s32 	%r12, %r47, 7;
	mov.b32 	%r68, 0;
	add.u64 	%rd47, %SP, 0;
	mov.u64 	%rd49, $str;
$L__BB0_2:
	ld.param.u64 	%rd51, [_Z12thread_2_rowPfS_S_i_param_2];
	setp.lt.u32 	%p4, %r3, 7;
	add.s32 	%r53, %r68, %r2;
	cvta.to.global.u64 	%rd7, %rd51;
	mul.wide.s32 	%rd8, %r53, 4;
	add.s64 	%rd3, %rd7, %rd8;
	ld.global.f32 	%f56, [%rd3];
	mov.b32 	%r80, 0;
	@%p4 bra 	$L__BB0_5;
	add.s32 	%r77, %r47, %r68;
	shl.b32 	%r54, %r47, 1;
	add.s32 	%r76, %r54, %r68;
	mad.lo.s32 	%r75, %r47, 3, %r68;
	add.s32 	%r74, %r10, %r68;
	mad.lo.s32 	%r73, %r47, 5, %r68;
	add.s32 	%r72, %r11, %r68;
	add.s32 	%r71, %r12, %r68;
	mov.u32 	%r69, %r2;
	mov.u32 	%r70, %r68;
	mov.u32 	%r78, %r8;
$L__BB0_4:
	.pragma "nounroll";
	mul.wide.s32 	%rd9, %r69, 4;
	add.s64 	%rd10, %rd2, %rd9;
	ld.global.f32 	%f11, [%rd10];
	mul.wide.u32 	%rd11, %r70, 4;
	add.s64 	%rd12, %rd1, %rd11;
	ld.global.f32 	%f12, [%rd12];
	fma.rn.f32 	%f13, %f11, %f12, %f56;
	st.global.f32 	[%rd3], %f13;
	ld.global.f32 	%f14, [%rd10+4];
	mul.wide.u32 	%rd13, %r77, 4;
	add.s64 	%rd14, %rd1, %rd13;
	ld.global.f32 	%f15, [%rd14];
	fma.rn.f32 	%f16, %f14, %f15, %f13;
	st.global.f32 	[%rd3], %f16;
	ld.global.f32 	%f17, [%rd10+8];
	mul.wide.u32 	%rd15, %r76, 4;
	add.s64 	%rd16, %rd1, %rd15;
	ld.global.f32 	%f18, [%rd16];
	fma.rn.f32 	%f19, %f17, %f18, %f16;
	st.global.f32 	[%rd3], %f19;
	ld.global.f32 	%f20, [%rd10+12];
	mul.wide.u32 	%rd17, %r75, 4;
	add.s64 	%rd18, %rd1, %rd17;
	ld.global.f32 	%f21, [%rd18];
	fma.rn.f32 	%f22, %f20, %f21, %f19;
	st.global.f32 	[%rd3], %f22;
	ld.global.f32 	%f23, [%rd10+16];
	mul.wide.u32 	%rd19, %r74, 4;
	add.s64 	%rd20, %rd1, %rd19;
	ld.global.f32 	%f24, [%rd20];
	fma.rn.f32 	%f25, %f23, %f24, %f22;
	st.global.f32 	[%rd3], %f25;
	ld.global.f32 	%f26, [%rd10+20];
	mul.wide.u32 	%rd21, %r73, 4;
	add.s64 	%rd22, %rd1, %rd21;
	ld.global.f32 	%f27, [%rd22];
	fma.rn.f32 	%f28, %f26, %f27, %f25;
	st.global.f32 	[%rd3], %f28;
	ld.global.f32 	%f29, [%rd10+24];
	mul.wide.u32 	%rd23, %r72, 4;
	add.s64 	%rd24, %rd1, %rd23;
	ld.global.f32 	%f30, [%rd24];
	fma.rn.f32 	%f31, %f29, %f30, %f28;
	st.global.f32 	[%rd3], %f31;
	ld.global.f32 	%f32, [%rd10+28];
	mul.wide.u32 	%rd25, %r71, 4;
	add.s64 	%rd26, %rd1, %rd25;
	ld.global.f32 	%f33, [%rd26];
	fma.rn.f32 	%f56, %f32, %f33, %f31;
	st.global.f32 	[%rd3], %f56;
	add.s32 	%r78, %r78, 8;
	add.s32 	%r77, %r77, %r9;
	add.s32 	%r76, %r76, %r9;
	add.s32 	%r75, %r75, %r9;
	add.s32 	%r74, %r74, %r9;
	add.s32 	%r73, %r73, %r9;
	add.s32 	%r72, %r72, %r9;
	add.s32 	%r71, %r71, %r9;
	add.s32 	%r70, %r70, %r9;
	add.s32 	%r69, %r69, 8;
	setp.ne.s32 	%p5, %r78, 0;
	mov.u32 	%r80, %r6;
	@%p5 bra 	$L__BB0_4;
$L__BB0_5:
	setp.eq.s32 	%p6, %r4, 0;
	@%p6 bra 	$L__BB0_13;
	add.s32 	%r55, %r4, -1;
	setp.lt.u32 	%p7, %r55, 3;
	@%p7 bra 	$L__BB0_8;
	add.s32 	%r56, %r80, %r2;
	mul.wide.s32 	%rd27, %r56, 4;
	add.s64 	%rd28, %rd2, %rd27;
	ld.global.f32 	%f34, [%rd28];
	mad.lo.s32 	%r57, %r80, %r47, %r68;
	mul.wide.u32 	%rd29, %r57, 4;
	add.s64 	%rd30, %rd1, %rd29;
	ld.global.f32 	%f35, [%rd30];
	fma.rn.f32 	%f36, %f34, %f35, %f56;
	st.global.f32 	[%rd3], %f36;
	ld.global.f32 	%f37, [%rd28+4];
	add.s32 	%r58, %r57, %r47;
	mul.wide.u32 	%rd31, %r58, 4;
	add.s64 	%rd32, %rd1, %rd31;
	ld.global.f32 	%f38, [%rd32];
	fma.rn.f32 	%f39, %f37, %f38, %f36;
	st.global.f32 	[%rd3], %f39;
	ld.global.f32 	%f40, [%rd28+8];
	add.s32 	%r59, %r58, %r47;
	mul.wide.u32 	%rd33, %r59, 4;
	add.s64 	%rd34, %rd1, %rd33;
	ld.global.f32 	%f41, [%rd34];
	fma.rn.f32 	%f42, %f40, %f41, %f39;
	st.global.f32 	[%rd3], %f42;
	ld.global.f32 	%f43, [%rd28+12];
	add.s32 	%r60, %r59, %r47;
	mul.wide.u32 	%rd35, %r60, 4;
	add.s64 	%rd36, %rd1, %rd35;
	ld.global.f32 	%f44, [%rd36];
	fma.rn.f32 	%f56, %f43, %f44, %f42;
	st.global.f32 	[%rd3], %f56;
	add.s32 	%r80, %r80, 4;
$L__BB0_8:
	setp.eq.s32 	%p8, %r5, 0;
	@%p8 bra 	$L__BB0_13;
	setp.eq.s32 	%p9, %r5, 1;
	@%p9 bra 	$L__BB0_11;
	add.s32 	%r61, %r80, %r2;
	mul.wide.s32 	%rd37, %r61, 4;
	add.s64 	%rd38, %rd2, %rd37;
	ld.global.f32 	%f45, [%rd38];
	mad.lo.s32 	%r62, %r80, %r47, %r68;
	mul.wide.u32 	%rd39, %r62, 4;
	add.s64 	%rd40, %rd1, %rd39;
	ld.global.f32 	%f46, [%rd40];
	fma.rn.f32 	%f47, %f45, %f46, %f56;
	st.global.f32 	[%rd3], %f47;
	ld.global.f32 	%f48, [%rd38+4];
	add.s32 	%r63, %r62, %r47;
	mul.wide.u32 	%rd41, %r63, 4;
	add.s64 	%rd42, %rd1, %rd41;
	ld.global.f32 	%f49, [%rd42];
	fma.rn.f32 	%f56, %f48, %f49, %f47;
	st.global.f32 	[%rd3], %f56;
	add.s32 	%r80, %r80, 2;
$L__BB0_11:
	setp.eq.s32 	%p10, %r7, 0;
	@%p10 bra 	$L__BB0_13;
	add.s32 	%r64, %r80, %r2;
	mul.wide.s32 	%rd43, %r64, 4;
	add.s64 	%rd44, %rd2, %rd43;
	ld.global.f32 	%f50, [%rd44];
	mad.lo.s32 	%r65, %r80, %r47, %r68;
	mul.wide.u32 	%rd45, %r65, 4;
	add.s64 	%rd46, %rd1, %rd45;
	ld.global.f32 	%f51, [%rd46];
	fma.rn.f32 	%f56, %f50, %f51, %f56;
	st.global.f32 	[%rd3], %f56;
$L__BB0_13:
	cvt.f64.f32 	%fd1, %f56;
	cvta.to.local.u64 	%rd48, %rd47;
	st.local.v2.u32 	[%rd48], {%r1, %r1};
	st.local.u32 	[%rd48+8], %r68;
	st.local.f64 	[%rd48+16], %fd1;
	cvta.global.u64 	%rd50, %rd49;
	{ // callseq 0, 0
	.param .b64 param0;
	st.param.b64 	[param0], %rd50;
	.param .b64 param1;
	st.param.b64 	[param1], %rd47;
	.param .b32 retval0;
	call.uni (retval0), 
	vprintf, 
	(
	param0, 
	param1
	);
	ld.param.b32 	%r66, [retval0];
	} // callseq 0
	add.s32 	%r68, %r68, 1;
	setp.ne.s32 	%p11, %r68, %r47;
	@%p11 bra 	$L__BB0_2;
$L__BB0_14:
	ret;

}
	// .globl	_Z12thread_2_colPfS_S_i
.visible .entry _Z12thread_2_colPfS_S_i(
	.param .u64 .ptr .align 1 _Z12thread_2_colPfS_S_i_param_0,
	.param .u64 .ptr .align 1 _Z12thread_2_colPfS_S_i_param_1,
	.param .u64 .ptr .align 1 _Z12thread_2_colPfS_S_i_param_2,
	.param .u32 _Z12thread_2_colPfS_S_i_param_3
)
{
	.local .align 8 .b8 	__local_depot1[24];
	.reg .b64 	%SP;
	.reg .b64 	%SPL;
	.reg .pred 	%p<12>;
	.reg .b32 	%r<46>;
	.reg .b32 	%f<57>;
	.reg .b64 	%rd<54>;
	.reg .b64 	%fd<2>;

	mov.u64 	%SPL, __local_depot1;
	cvta.local.u64 	%SP, %SPL;
	ld.param.u64 	%rd5, [_Z12thread_2_colPfS_S_i_param_0];
	ld.param.u64 	%rd6, [_Z12thread_2_colPfS_S_i_param_1];
	ld.param.u32 	%r23, [_Z12thread_2_colPfS_S_i_param_3];
	cvta.to.global.u64 	%rd1, %rd6;
	cvta.to.global.u64 	%rd2, %rd5;
	mov.u32 	%r24, %ntid.x;
	mov.u32 	%r25, %ctaid.x;
	mov.u32 	%r26, %tid.x;
	mad.lo.s32 	%r1, %r24, %r25, %r26;
	setp.ge.s32 	%p1, %r1, %r23;
	setp.lt.s32 	%p2, %r23, 1;
	or.pred  	%p3, %p1, %p2;
	@%p3 bra 	$L__BB1_14;
	add.s32 	%r2, %r23, -1;
	and.b32  	%r3, %r23, 7;
	and.b32  	%r4, %r23, 3;
	and.b32  	%r5, %r23, 2147483640;
	and.b32  	%r6, %r23, 1;
	neg.s32 	%r7, %r5;
	shl.b32 	%r8, %r23, 3;
	mov.b32 	%r39, 0;
	add.u64 	%rd49, %SP, 0;
	mov.u64 	%rd51, $str;
	mul.wide.u32 	%rd43, %r23, 4;
$L__BB1_2:
	ld.param.u64 	%rd53, [_Z12thread_2_colPfS_S_i_param_2];
	setp.lt.u32 	%p4, %r2, 7;
	mul.lo.s32 	%r10, %r39, %r23;
	add.s32 	%r29, %r10, %r1;
	cvta.to.global.u64 	%rd7, %rd53;
	mul.wide.s32 	%rd8, %r29, 4;
	add.s64 	%rd3, %rd7, %rd8;
	ld.global.f32 	%f56, [%rd3];
	mov.b32 	%r44, 0;
	@%p4 bra 	$L__BB1_5;
	mov.u32 	%r40, %r10;
	mov.u32 	%r41, %r1;
	mov.u32 	%r42, %r7;
$L__BB1_4:
	.pragma "nounroll";
	mul.wide.u32 	%rd9, %r40, 4;
	add.s64 	%rd10, %rd2, %rd9;
	ld.global.f32 	%f11, [%rd10];
	mul.wide.s32 	%rd11, %r41, 4;
	add.s64 	%rd12, %rd1, %rd11;
	ld.global.f32 	%f12, [%rd12];
	fma.rn.f32 	%f13, %f11, %f12, %f56;
	st.global.f32 	[%rd3], %f13;
	ld.global.f32 	%f14, [%rd10+4];
	mul.wide.u32 	%rd13, %r23, 4;
	add.s64 	%rd14, %rd12, %rd13;
	ld.global.f32 	%f15, [%rd14];
	fma.rn.f32 	%f16, %f14, %f15, %f13;
	st.global.f32 	[%rd3], %f16;
	ld.global.f32 	%f17, [%rd10+8];
	add.s64 	%rd15, %rd14, %rd13;
	ld.global.f32 	%f18, [%rd15];
	fma.rn.f32 	%f19, %f17, %f18, %f16;
	st.global.f32 	[%rd3], %f19;
	ld.global.f32 	%f20, [%rd10+12];
	add.s64 	%rd16, %rd15, %rd13;
	ld.global.f32 	%f21, [%rd16];
	fma.rn.f32 	%f22, %f20, %f21, %f19;
	st.global.f32 	[%rd3], %f22;
	ld.global.f32 	%f23, [%rd10+16];
	add.s64 	%rd17, %rd16, %rd13;
	ld.global.f32 	%f24, [%rd17];
	fma.rn.f32 	%f25, %f23, %f24, %f22;
	st.global.f32 	[%rd3], %f25;
	ld.global.f32 	%f26, [%rd10+20];
	add.s64 	%rd18, %rd17, %rd13;
	ld.global.f32 	%f27, [%rd18];
	fma.rn.f32 	%f28, %f26, %f27, %f25;
	st.global.f32 	[%rd3], %f28;
	ld.global.f32 	%f29, [%rd10+24];
	add.s64 	%rd19, %rd18, %rd13;
	ld.global.f32 	%f30, [%rd19];
	fma.rn.f32 	%f31, %f29, %f30, %f28;
	st.global.f32 	[%rd3], %f31;
	ld.global.f32 	%f32, [%rd10+28];
	add.s64 	%rd20, %rd19, %rd13;
	ld.global.f32 	%f33, [%rd20];
	fma.rn.f32 	%f56, %f32, %f33, %f31;
	st.global.f32 	[%rd3], %f56;
	add.s32 	%r42, %r42, 8;
	add.s32 	%r41, %r41, %r8;
	add.s32 	%r40, %r40, 8;
	setp.ne.s32 	%p5, %r42, 0;
	mov.u32 	%r44, %r5;
	@%p5 bra 	$L__BB1_4;
$L__BB1_5:
	setp.eq.s32 	%p6, %r3, 0;
	@%p6 bra 	$L__BB1_13;
	add.s32 	%r30, %r3, -1;
	setp.lt.u32 	%p7, %r30, 3;
	@%p7 bra 	$L__BB1_8;
	add.s32 	%r31, %r44, %r10;
	mul.wide.u32 	%rd21, %r31, 4;
	add.s64 	%rd22, %rd2, %rd21;
	ld.global.f32 	%f34, [%rd22];
	mad.lo.s32 	%r32, %r44, %r23, %r1;
	mul.wide.s32 	%rd23, %r32, 4;
	add.s64 	%rd24, %rd1, %rd23;
	ld.global.f32 	%f35, [%rd24];
	fma.rn.f32 	%f36, %f34, %f35, %f56;
	st.global.f32 	[%rd3], %f36;
	cvt.u64.u32 	%rd25, %r10;
	cvt.u64.u32 	%rd26, %r44;
	add.s64 	%rd27, %rd26, %rd25;
	shl.b64 	%rd28, %rd27, 2;
	add.s64 	%rd29, %rd2, %rd28;
	ld.global.f32 	%f37, [%rd29+4];
	mul.wide.u32 	%rd30, %r23, 4;
	add.s64 	%rd31, %rd24, %rd30;
	ld.global.f32 	%f38, [%rd31];
	fma.rn.f32 	%f39, %f37, %f38, %f36;
	st.global.f32 	[%rd3], %f39;
	ld.global.f32 	%f40, [%rd29+8];
	add.s64 	%rd32, %rd31, %rd30;
	ld.global.f32 	%f41, [%rd32];
	fma.rn.f32 	%f42, %f40, %f41, %f39;
	st.global.f32 	[%rd3], %f42;
	ld.global.f32 	%f43, [%rd29+12];
	add.s64 	%rd33, %rd32, %rd30;
	ld.global.f32 	%f44, [%rd33];
	fma.rn.f32 	%f56, %f43, %f44, %f42;
	st.global.f32 	[%rd3], %f56;
	add.s32 	%r44, %r44, 4;
$L__BB1_8:
	setp.eq.s32 	%p8, %r4, 0;
	@%p8 bra 	$L__BB1_13;
	setp.eq.s32 	%p9, %r4, 1;
	@%p9 bra 	$L__BB1_11;
	add.s32 	%r33, %r44, %r10;
	mul.wide.u32 	%rd34, %r33, 4;
	add.s64 	%rd35, %rd2, %rd34;
	ld.global.f32 	%f45, [%rd35];
	mad.lo.s32 	%r34, %r44, %r23, %r1;
	mul.wide.s32 	%rd36, %r34, 4;
	add.s64 	%rd37, %rd1, %rd36;
	ld.global.f32 	%f46, [%rd37];
	fma.rn.f32 	%f47, %f45, %f46, %f56;
	st.global.f32 	[%rd3], %f47;
	cvt.u64.u32 	%rd38, %r10;
	cvt.u64.u32 	%rd39, %r44;
	add.s64 	%rd40, %rd39, %rd38;
	shl.b64 	%rd41, %rd40, 2;
	add.s64 	%rd42, %rd2, %rd41;
	ld.global.f32 	%f48, [%rd42+4];
	add.s64 	%rd44, %rd37, %rd43;
	ld.global.f32 	%f49, [%rd44];
	fma.rn.f32 	%f56, %f48, %f49, %f47;
	st.global.f32 	[%rd3], %f56;
	add.s32 	%r44, %r44, 2;
$L__BB1_11:
	setp.eq.s32 	%p10, %r6, 0;
	@%p10 bra 	$L__BB1_13;
	add.s32 	%r35, %r44, %r10;
	mul.wide.u32 	%rd45, %r35, 4;
	add.s64 	%rd46, %rd2, %rd45;
	ld.global.f32 	%f50, [%rd46];
	mad.lo.s32 	%r36, %r44, %r23, %r1;
	mul.wide.s32 	%rd47, %r36, 4;
	add.s64 	%rd48, %rd1, %rd47;
	ld.global.f32 	%f51, [%rd48];
	fma.rn.f32 	%f56, %f50, %f51, %f56;
	st.global.f32 	[%rd3], %f56;
$L__BB1_13:
	cvt.f64.f32 	%fd1, %f56;
	cvta.to.local.u64 	%rd50, %rd49;
	st.local.v2.u32 	[%rd50], {%r1, %r39};
	st.local.u32 	[%rd50+8], %r1;
	st.local.f64 	[%rd50+16], %fd1;
	cvta.global.u64 	%rd52, %rd51;
	{ // callseq 1, 0
	.param .b64 param0;
	st.param.b64 	[param0], %rd52;
	.param .b64 param1;
	st.param.b64 	[param1], %rd49;
	.param .b32 retval0;
	call.uni (retval0), 
	vprintf, 
	(
	param0, 
	param1
	);
	ld.param.b32 	%r37, [retval0];
	} // callseq 1
	add.s32 	%r39, %r39, 1;
	setp.ne.s32 	%p11, %r39, %r23;
	@%p11 bra 	$L__BB1_2;
$L__BB1_14:
	ret;

}


// ===== COMPILED SASS (sm_100) =====

	.target	sm_100

	.elftype	@"ET_EXEC"


//--------------------- .note.nv.tkinfo           --------------------------
	.section	.note.nv.tkinfo,"",@"SHT_NOTE"
	.sectionflags	@"SHF_NOTE_NV_TKINFO"
	.tkinfo
        /*0018*/ 	.word	0x00000002
        /*0030*/ 	.string	""
        /*0030*/ 	.string	"ptxas"
        /*0030*/ 	.string	"Cuda compilation tools, release 13.0, V13.0.88"
        /*0030*/ 	.string	"Build cuda_13.0.r13.0/compiler.36424714_0"
        /*0030*/ 	.string	"-arch sm_100 -m 64 "



//--------------------- .note.nv.cuinfo           --------------------------
	.section	.note.nv.cuinfo,"",@"SHT_NOTE"
	.sectionflags	@"SHF_NOTE_NV_CUINFO"
        /*0018*/ 	.short	0x0002
        /*001a*/ 	.short	0x0064
        /*001c*/ 	.short	0x0082
	.zero		2


//--------------------- .nv.info                  --------------------------
	.section	.nv.info,"",@"SHT_CUDA_INFO"
	.align	4


	//----- nvinfo : EIATTR_REGCOUNT
	.align		4
        /*0000*/ 	.byte	0x04, 0x2f
        /*0002*/ 	.short	(.L_2 - .L_1)
	.align		4
.L_1:
        /*0004*/ 	.word	index@(_Z12thread_2_rowPfS_S_i)
        /*0008*/ 	.word	0x00000020


	//----- nvinfo : EIATTR_FRAME_SIZE
	.align		4
.L_2:
        /*000c*/ 	.byte	0x04, 0x11
        /*000e*/ 	.short	(.L_4 - .L_3)
	.align		4
.L_3:
        /*0010*/ 	.word	index@(_Z12thread_2_rowPfS_S_i)
        /*0014*/ 	.word	0x00000018


	//----- nvinfo : EIATTR_REGCOUNT
	.align		4
.L_4:
        /*0018*/ 	.byte	0x04, 0x2f
        /*001a*/ 	.short	(.L_6 - .L_5)
	.align		4
.L_5:
        /*001c*/ 	.word	index@(_Z12thread_2_colPfS_S_i)
        /*0020*/ 	.word	0x0000001a


	//----- nvinfo : EIATTR_FRAME_SIZE
	.align		4
.L_6:
        /*0024*/ 	.byte	0x04, 0x11
        /*0026*/ 	.short	(.L_8 - .L_7)
	.align		4
.L_7:
        /*0028*/ 	.word	index@(_Z12thread_2_colPfS_S_i)
        /*002c*/ 	.word	0x00000018


	//----- nvinfo : EIATTR_MIN_STACK_SIZE
	.align		4
.L_8:
        /*0030*/ 	.byte	0x04, 0x12
        /*0032*/ 	.short	(.L_10 - .L_9)
	.align		4
.L_9:
        /*0034*/ 	.word	index@(_Z12thread_2_colPfS_S_i)
        /*0038*/ 	.word	0x00000018


	//----- nvinfo : EIATTR_MIN_STACK_SIZE
	.align		4
.L_10:
        /*003c*/ 	.byte	0x04, 0x12
        /*003e*/ 	.short	(.L_12 - .L_11)
	.align		4
.L_11:
        /*0040*/ 	.word	index@(_Z12thread_2_rowPfS_S_i)
        /*0044*/ 	.word	0x00000018
.L_12:


//--------------------- .nv.compat                --------------------------
	.section	.nv.compat,"",@"SHT_CUDA_COMPAT_INFO"
	.align	4
        /*0000*/ 	.byte	0x02, 0x09, 0x00, 0x00, 0x02, 0x02, 0x01, 0x00, 0x02, 0x05, 0x05, 0x00, 0x03, 0x07, 0x01, 0x01
        /*0010*/ 	.byte	0x02, 0x03, 0x00, 0x00, 0x02, 0x06, 0x01, 0x00, 0x04, 0x0b, 0x08, 0x00, 0x09, 0x00, 0x00, 0x00
        /*0020*/ 	.byte	0x00, 0x00, 0x00, 0x00


//--------------------- .nv.info._Z12thread_2_colPfS_S_i --------------------------
	.section	.nv.info._Z12thread_2_colPfS_S_i,"",@"SHT_CUDA_INFO"
	.sectionflags	@""
	.align	4


	//----- nvinfo : EIATTR_CUDA_API_VERSION
	.align		4
        /*0000*/ 	.byte	0x04, 0x37
        /*0002*/ 	.short	(.L_14 - .L_13)
.L_13:
        /*0004*/ 	.word	0x00000082


	//----- nvinfo : EIATTR_KPARAM_INFO
	.align		4
.L_14:
        /*0008*/ 	.byte	0x04, 0x17
        /*000a*/ 	.short	(.L_16 - .L_15)
.L_15:
        /*000c*/ 	.word	0x00000000
        /*0010*/ 	.short	0x0003
        /*0012*/ 	.short	0x0018
        /*0014*/ 	.byte	0x00, 0xf0, 0x11, 0x00


	//----- nvinfo : EIATTR_KPARAM_INFO
	.align		4
.L_16:
        /*0018*/ 	.byte	0x04, 0x17
        /*001a*/ 	.short	(.L_18 - .L_17)
.L_17:
        /*001c*/ 	.word	0x00000000
        /*0020*/ 	.short	0x0002
        /*0022*/ 	.short	0x0010
        /*0024*/ 	.byte	0x00, 0xf5, 0x21, 0x00


	//----- nvinfo : EIATTR_KPARAM_INFO
	.align		4
.L_18:
        /*0028*/ 	.byte	0x04, 0x17
        /*002a*/ 	.short	(.L_20 - .L_19)
.L_19:
        /*002c*/ 	.word	0x00000000
        /*0030*/ 	.short	0x0001
        /*0032*/ 	.short	0x0008
        /*0034*/ 	.byte	0x00, 0xf5, 0x21, 0x00


	//----- nvinfo : EIATTR_KPARAM_INFO
	.align		4
.L_20:
        /*0038*/ 	.byte	0x04, 0x17
        /*003a*/ 	.short	(.L_22 - .L_21)
.L_21:
        /*003c*/ 	.word	0x00000000
        /*0040*/ 	.short	0x0000
        /*0042*/ 	.short	0x0000
        /*0044*/ 	.byte	0x00, 0xf5, 0x21, 0x00


	//----- nvinfo : EIATTR_SPARSE_MMA_MASK
	.align		4
.L_22:
        /*0048*/ 	.byte	0x03, 0x50
        /*004a*/ 	.short	0x0000


	//----- nvinfo : EIATTR_MAXREG_COUNT
	.align		4
        /*004c*/ 	.byte	0x03, 0x1b
        /*004e*/ 	.short	0x00ff


	//----- nvinfo : EIATTR_EXTERNS
	.align		4
        /*0050*/ 	.byte	0x04, 0x0f
        /*0052*/ 	.short	(.L_24 - .L_23)


	//   ....[0]....
	.align		4
.L_23:
        /*0054*/ 	.word	index@(vprintf)


	//----- nvinfo : EIATTR_MERCURY_ISA_VERSION
	.align		4
.L_24:
        /*0058*/ 	.byte	0x03, 0x5f
        /*005a*/ 	.short	0x0101


	//----- nvinfo : EIATTR_VRC_CTA_INIT_COUNT
	.align		4
        /*005c*/ 	.byte	0x02, 0x4a
	.zero		1
	.zero		1


	//----- nvinfo : EIATTR_SYSCALL_OFFSETS
	.align		4
        /*0060*/ 	.byte	0x04, 0x46
        /*0062*/ 	.short	(.L_26 - .L_25)


	//   ....[0]....
.L_25:
        /*0064*/ 	.word	0x00000ad0


	//----- nvinfo : EIATTR_EXIT_INSTR_OFFSETS
	.align		4
.L_26:
        /*0068*/ 	.byte	0x04, 0x1c
        /*006a*/ 	.short	(.L_28 - .L_27)


	//   ....[0]....
.L_27:
        /*006c*/ 	.word	0x000000f0


	//   ....[1]....
        /*0070*/ 	.word	0x00000b20


	//----- nvinfo : EIATTR_CRS_STACK_SIZE
	.align		4
.L_28:
        /*0074*/ 	.byte	0x04, 0x1e
        /*0076*/ 	.short	(.L_30 - .L_29)
.L_29:
        /*0078*/ 	.word	0x00000000


	//----- nvinfo : EIATTR_CBANK_PARAM_SIZE
	.align		4
.L_30:
        /*007c*/ 	.byte	0x03, 0x19
        /*007e*/ 	.short	0x001c


	//----- nvinfo : EIATTR_PARAM_CBANK
	.align		4
        /*0080*/ 	.byte	0x04, 0x0a
        /*0082*/ 	.short	(.L_32 - .L_31)
	.align		4
.L_31:
        /*0084*/ 	.word	index@(.nv.constant0._Z12thread_2_colPfS_S_i)
        /*0088*/ 	.short	0x0380
        /*008a*/ 	.short	0x001c


	//----- nvinfo : EIATTR_SW_WAR
	.align		4
.L_32:
        /*008c*/ 	.byte	0x04, 0x36
        /*008e*/ 	.short	(.L_34 - .L_33)
.L_33:
        /*0090*/ 	.word	0x00000008
.L_34:


//--------------------- .nv.info._Z12thread_2_rowPfS_S_i --------------------------
	.section	.nv.info._Z12thread_2_rowPfS_S_i,"",@"SHT_CUDA_INFO"
	.sectionflags	@""
	.align	4


	//----- nvinfo : EIATTR_CUDA_API_VERSION
	.align		4
        /*0000*/ 	.byte	0x04, 0x37
        /*0002*/ 	.short	(.L_36 - .L_35)
.L_35:
        /*0004*/ 	.word	0x00000082


	//----- nvinfo : EIATTR_KPARAM_INFO
	.align		4
.L_36:
        /*0008*/ 	.byte	0x04, 0x17
        /*000a*/ 	.short	(.L_38 - .L_37)
.L_37:
        /*000c*/ 	.word	0x00000000
        /*0010*/ 	.short	0x0003
        /*0012*/ 	.short	0x0018
        /*0014*/ 	.byte	0x00, 0xf0, 0x11, 0x00


	//----- nvinfo : EIATTR_KPARAM_INFO
	.align		4
.L_38:
        /*0018*/ 	.byte	0x04, 0x17
        /*001a*/ 	.short	(.L_40 - .L_39)
.L_39:
        /*001c*/ 	.word	0x00000000
        /*0020*/ 	.short	0x0002
        /*0022*/ 	.short	0x0010
        /*0024*/ 	.byte	0x00, 0xf5, 0x21, 0x00


	//----- nvinfo : EIATTR_KPARAM_INFO
	.align		4
.L_40:
        /*0028*/ 	.byte	0x04, 0x17
        /*002a*/ 	.short	(.L_42 - .L_41)
.L_41:
        /*002c*/ 	.word	0x00000000
        /*0030*/ 	.short	0x0001
        /*0032*/ 	.short	0x0008
        /*0034*/ 	.byte	0x00, 0xf5, 0x21, 0x00


	//----- nvinfo : EIATTR_KPARAM_INFO
	.align		4
.L_42:
        /*0038*/ 	.byte	0x04, 0x17
        /*003a*/ 	.short	(.L_44 - .L_43)
.L_43:
        /*003c*/ 	.word	0x00000000
        /*0040*/ 	.short	0x0000
        /*0042*/ 	.short	0x0000
        /*0044*/ 	.byte	0x00, 0xf5, 0x21, 0x00


	//----- nvinfo : EIATTR_SPARSE_MMA_MASK
	.align		4
.L_44:
        /*0048*/ 	.byte	0x03, 0x50
        /*004a*/ 	.short	0x0000


	//----- nvinfo : EIATTR_MAXREG_COUNT
	.align		4
        /*004c*/ 	.byte	0x03, 0x1b
        /*004e*/ 	.short	0x00ff


	//----- nvinfo : EIATTR_EXTERNS
	.align		4
        /*0050*/ 	.byte	0x04, 0x0f
        /*0052*/ 	.short	(.L_46 - .L_45)


	//   ....[0]....
	.align		4
.L_45:
        /*0054*/ 	.word	index@(vprintf)


	//----- nvinfo : EIATTR_MERCURY_ISA_VERSION
	.align		4
.L_46:
        /*0058*/ 	.byte	0x03, 0x5f
        /*005a*/ 	.short	0x0101


	//----- nvinfo : EIATTR_VRC_CTA_INIT_COUNT
	.align		4
        /*005c*/ 	.byte	0x02, 0x4a
	.zero		1
	.zero		1


	//----- nvinfo : EIATTR_SYSCALL_OFFSETS
	.align		4
        /*0060*/ 	.byte	0x04, 0x46
        /*0062*/ 	.short	(.L_48 - .L_47)


	//   ....[0]....
.L_47:
        /*0064*/ 	.word	0x00000ba0


	//----- nvinfo : EIATTR_EXIT_INSTR_OFFSETS
	.align		4
.L_48:
        /*0068*/ 	.byte	0x04, 0x1c
        /*006a*/ 	.short	(.L_50 - .L_49)


	//   ....[0]....
.L_49:
        /*006c*/ 	.word	0x000000f0


	//   ....[1]....
        /*0070*/ 	.word	0x00000bf0


	//----- nvinfo : EIATTR_CRS_STACK_SIZE
	.align		4
.L_50:
        /*0074*/ 	.byte	0x04, 0x1e
        /*0076*/ 	.short	(.L_52 - .L_51)
.L_51:
        /*0078*/ 	.word	0x00000000


	//----- nvinfo : EIATTR_CBANK_PARAM_SIZE
	.align		4
.L_52:
        /*007c*/ 	.byte	0x03, 0x19
        /*007e*/ 	.short	0x001c


	//----- nvinfo : EIATTR_PARAM_CBANK
	.align		4
        /*0080*/ 	.byte	0x04, 0x0a
        /*0082*/ 	.short	(.L_54 - .L_53)
	.align		4
.L_53:
        /*0084*/ 	.word	index@(.nv.constant0._Z12thread_2_rowPfS_S_i)
        /*0088*/ 	.short	0x0380
        /*008a*/ 	.short	0x001c


	//----- nvinfo : EIATTR_SW_WAR
	.align		4
.L_54:
        /*008c*/ 	.byte	0x04, 0x36
        /*008e*/ 	.short	(.L_56 - .L_55)
.L_55:
        /*0090*/ 	.word	0x00000008
.L_56:


//--------------------- .nv.callgraph             --------------------------
	.section	.nv.callgraph,"",@"SHT_CUDA_CALLGRAPH"
	.align	4
	.sectionentsize	8
	.align		4
        /*0000*/ 	.word	0x00000000
	.align		4
        /*0004*/ 	.word	0xffffffff
	.align		4
        /*0008*/ 	.word	index@(_Z12thread_2_colPfS_S_i)
	.align		4
        /*000c*/ 	.word	index@(vprintf)
	.align		4
        /*0010*/ 	.word	index@(_Z12thread_2_rowPfS_S_i)
	.align		4
        /*0014*/ 	.word	index@(vprintf)
	.align		4
        /*0018*/ 	.word	0x00000000
	.align		4
        /*001c*/ 	.word	0xfffffffe
	.align		4
        /*0020*/ 	.word	0x00000000
	.align		4
        /*0024*/ 	.word	0xfffffffd
	.align		4
        /*0028*/ 	.word	0x00000000
	.align		4
        /*002c*/ 	.word	0xfffffffc


//--------------------- .nv.constant4             --------------------------
	.section	.nv.constant4,"a",@progbits
	.align	8
	.align		8
.nv.constant4:
        /*0000*/ 	.dword	vprintf
	.align		8
        /*0008*/ 	.dword	$str


//--------------------- .text._Z12thread_2_colPfS_S_i --------------------------
	.section	.text._Z12thread_2_colPfS_S_i,"ax",@progbits
	.align	128
        .global         _Z12thread_2_colPfS_S_i
        .type           _Z12thread_2_colPfS_S_i,@function
        .size           _Z12thread_2_colPfS_S_i,(.L_x_17 - _Z12thread_2_colPfS_S_i)
        .other          _Z12thread_2_colPfS_S_i,@"STO_CUDA_ENTRY STV_DEFAULT"
_Z12thread_2_colPfS_S_i:
.text._Z12thread_2_colPfS_S_i:
[----:B------:R-:W0:Y:S01]  /*0000*/  LDC R1, c[0x0][0x37c] ;  /* 0x0000df00ff017b82 */ /* 0x000e220000000800 */
[----:B------:R-:W1:Y:S01]  /*0010*/  S2R R16, SR_CTAID.X ;  /* 0x0000000000107919 */ /* 0x000e620000002500 */
[----:B------:R-:W2:Y:S01]  /*0020*/  LDCU UR38, c[0x0][0x398] ;  /* 0x00007300ff2677ac */ /* 0x000ea20008000800 */
[----:B0-----:R-:W-:Y:S01]  /*0030*/  IADD3 R1, PT, PT, R1, -0x18, RZ ;  /* 0xffffffe801017810 */ /* 0x001fe20007ffe0ff */
[----:B------:R-:W1:Y:S01]  /*0040*/  S2R R3, SR_TID.X ;  /* 0x0000000000037919 */ /* 0x000e620000002100 */
[----:B------:R-:W0:Y:S02]  /*0050*/  LDCU UR5, c[0x0][0x2fc] ;  /* 0x00005f80ff0577ac */ /* 0x000e240008000800 */
[----:B------:R-:W-:Y:S01]  /*0060*/  R2UR UR39, R1 ;  /* 0x00000000012772ca */ /* 0x000fe200000e0000 */
[----:B------:R-:W1:Y:S01]  /*0070*/  LDCU UR6, c[0x0][0x360] ;  /* 0x00006c00ff0677ac */ /* 0x000e620008000800 */
[----:B------:R-:W3:Y:S01]  /*0080*/  LDCU UR4, c[0x0][0x2f8] ;  /* 0x00005f00ff0477ac */ /* 0x000ee20008000800 */
[----:B--2---:R-:W-:-:S06]  /*0090*/  UISETP.GE.AND UP0, UPT, UR38, 0x1, UPT ;  /* 0x000000012600788c */ /* 0x004fcc000bf06270 */
[----:B------:R-:W-:-:S04]  /*00a0*/  PLOP3.LUT P0, PT, PT, PT, UP0, 0x80, 0x8 ;  /* 0x000000000008781c */ /* 0x000fc80003f0f008 */
[----:B---3--:R-:W-:-:S04]  /*00b0*/  UIADD3 UR39, UP0, UPT, UR39, UR4, URZ ;  /* 0x0000000427277290 */ /* 0x008fc8000ff1e0ff */
[----:B0-----:R-:W-:Y:S01]  /*00c0*/  UIADD3.X UR40, UPT, UPT, URZ, UR5, URZ, UP0, !UPT ;  /* 0x00000005ff287290 */ /* 0x001fe200087fe4ff */
[----:B-1----:R-:W-:-:S05]  /*00d0*/  IMAD R16, R16, UR6, R3 ;  /* 0x0000000610107c24 */ /* 0x002fca000f8e0203 */
[----:B------:R-:W-:-:S13]  /*00e0*/  ISETP.GE.OR P0, PT, R16, UR38, !P0 ;  /* 0x0000002610007c0c */ /* 0x000fda000c706670 */
[----:B------:R-:W-:Y:S05]  /*00f0*/  @P0 EXIT ;  /* 0x000000000000094d */ /* 0x000fea0003800000 */
[----:B------:R-:W-:Y:S01]  /*0100*/  HFMA2 R17, -RZ, RZ, 0, 0 ;  /* 0x00000000ff117431 */ /* 0x000fe200000001ff */
[----:B------:R-:W-:Y:S02]  /*0110*/  ULOP3.LUT UR43, UR38, 0x7ffffff8, URZ, 0xc0, !UPT ;  /* 0x7ffffff8262b7892 */ /* 0x000fe4000f8ec0ff */
[----:B------:R-:W-:Y:S02]  /*0120*/  UIADD3 UR41, UPT, UPT, UR38, -0x1, URZ ;  /* 0xffffffff26297890 */ /* 0x000fe4000fffe0ff */
[----:B------:R-:W-:Y:S01]  /*0130*/  ULOP3.LUT UR42, UR38, 0x7, URZ, 0xc0, !UPT ;  /* 0x00000007262a7892 */ /* 0x000fe2000f8ec0ff */
[----:B------:R-:W0:Y:S01]  /*0140*/  LDCU.64 UR36, c[0x0][0x358] ;  /* 0x00006b00ff2477ac */ /* 0x000e220008000a00 */
[----:B------:R-:W-:Y:S02]  /*0150*/  ULOP3.LUT UR38, UR38, 0x3, URZ, 0xc0, !UPT ;  /* 0x0000000326267892 */ /* 0x000fe4000f8ec0ff */
[----:B------:R-:W-:-:S12]  /*0160*/  UIADD3 UR44, UPT, UPT, -UR43, URZ, URZ ;  /* 0x000000ff2b2c7290 */ /* 0x000fd8000fffe1ff */
.L_x_7:
[----:B------:R-:W1:Y:S08]  /*0170*/  LDC R7, c[0x0][0x398] ;  /* 0x0000e600ff077b82 */ /* 0x000e700000000800 */
[----:B------:R-:W2:Y:S01]  /*0180*/  LDC.64 R2, c[0x0][0x390] ;  /* 0x0000e400ff027b82 */ /* 0x000ea20000000a00 */
[----:B-1----:R-:W-:-:S05]  /*0190*/  IMAD R9, R17, R7, RZ ;  /* 0x0000000711097224 */ /* 0x002fca00078e02ff */
[----:B------:R-:W-:-:S05]  /*01a0*/  IADD3 R5, PT, PT, R16, R9, RZ ;  /* 0x0000000910057210 */ /* 0x000fca0007ffe0ff */
[----:B--2---:R-:W-:-:S05]  /*01b0*/  IMAD.WIDE R2, R5, 0x4, R2 ;  /* 0x0000000405027825 */ /* 0x004fca00078e0202 */
[----:B0-----:R0:W5:Y:S01]  /*01c0*/  LDG.E R0, desc[UR36][R2.64] ;  /* 0x0000002402007981 */ /* 0x001162000c1e1900 */
[----:B------:R-:W-:Y:S01]  /*01d0*/  UISETP.GE.U32.AND UP0, UPT, UR41, 0x7, UPT ;  /* 0x000000072900788c */ /* 0x000fe2000bf06070 */
[----:B------:R-:W-:-:S08]  /*01e0*/  MOV R4, RZ ;  /* 0x000000ff00047202 */ /* 0x000fd00000000f00 */
[----:B0-----:R-:W-:Y:S05]  /*01f0*/  BRA.U !UP0, `(.L_x_0) ;  /* 0x0000000108d87547 */ /* 0x001fea000b800000 */
[----:B------:R-:W-:Y:S01]  /*0200*/  BSSY.RECONVERGENT B0, `(.L_x_1) ;  /* 0x0000034000007945 */ /* 0x000fe20003800200 */
[----:B------:R-:W-:Y:S02]  /*0210*/  MOV R10, R9 ;  /* 0x00000009000a7202 */ /* 0x000fe40000000f00 */
[----:B------:R-:W-:Y:S02]  /*0220*/  MOV R8, R16 ;  /* 0x0000001000087202 */ /* 0x000fe40000000f00 */
[----:B------:R-:W-:-:S07]  /*0230*/  MOV R6, UR44 ;  /* 0x0000002c00067c02 */ /* 0x000fce0008000f00 */
.L_x_2:
[----:B------:R-:W0:Y:S08]  /*0240*/  LDC.64 R4, c[0x0][0x380] ;  /* 0x0000e000ff047b82 */ /* 0x000e300000000a00 */
[----:B-1----:R-:W1:Y:S01]  /*0250*/  LDC.64 R12, c[0x0][0x388] ;  /* 0x0000e200ff0c7b82 */ /* 0x002e620000000a00 */
[----:B0-----:R-:W-:-:S05]  /*0260*/  IMAD.WIDE.U32 R4, R10, 0x4, R4 ;  /* 0x000000040a047825 */ /* 0x001fca00078e0004 */
[----:B------:R-:W2:Y:S01]  /*0270*/  LDG.E R11, desc[UR36][R4.64] ;  /* 0x00000024040b7981 */ /* 0x000ea2000c1e1900 */
[----:B-1----:R-:W-:-:S05]  /*0280*/  IMAD.WIDE R12, R8, 0x4, R12 ;  /* 0x00000004080c7825 */ /* 0x002fca00078e020c */
[----:B------:R-:W2:Y:S02]  /*0290*/  LDG.E R14, desc[UR36][R12.64] ;  /* 0x000000240c0e7981 */ /* 0x000ea4000c1e1900 */
[----:B--2--5:R-:W-:Y:S01]  /*02a0*/  FFMA R11, R11, R14, R0 ;  /* 0x0000000e0b0b7223 */ /* 0x024fe20000000000 */
[----:B------:R-:W-:-:S04]  /*02b0*/  IMAD.WIDE.U32 R14, R7, 0x4, R12 ;  /* 0x00000004070e7825 */ /* 0x000fc800078e000c */
[----:B------:R0:W-:Y:S04]  /*02c0*/  STG.E desc[UR36][R2.64], R11 ;  /* 0x0000000b02007986 */ /* 0x0001e8000c101924 */
[----:B------:R-:W2:Y:S04]  /*02d0*/  LDG.E R0, desc[UR36][R4.64+0x4] ;  /* 0x0000042404007981 */ /* 0x000ea8000c1e1900 */
[----:B------:R-:W2:Y:S02]  /*02e0*/  LDG.E R18, desc[UR36][R14.64] ;  /* 0x000000240e127981 */ /* 0x000ea4000c1e1900 */
[----:B--2---:R-:W-:Y:S01]  /*02f0*/  FFMA R21, R0, R18, R11 ;  /* 0x0000001200157223 */ /* 0x004fe2000000000b */
[----:B------:R-:W-:-:S04]  /*0300*/  IMAD.WIDE.U32 R18, R7, 0x4, R14 ;  /* 0x0000000407127825 */ /* 0x000fc800078e000e */
[----:B------:R1:W-:Y:S04]  /*0310*/  STG.E desc[UR36][R2.64], R21 ;  /* 0x0000001502007986 */ /* 0x0003e8000c101924 */
[----:B------:R-:W2:Y:S04]  /*0320*/  LDG.E R0, desc[UR36][R4.64+0x8] ;  /* 0x0000082404007981 */ /* 0x000ea8000c1e1900 */
[----:B------:R-:W2:Y:S01]  /*0330*/  LDG.E R20, desc[UR36][R18.64] ;  /* 0x0000002412147981 */ /* 0x000ea2000c1e1900 */
[----:B------:R-:W-:-:S04]  /*0340*/  IMAD.WIDE.U32 R12, R7, 0x4, R18 ;  /* 0x00000004070c7825 */ /* 0x000fc800078e0012 */
[----:B--2---:R-:W-:-:S05]  /*0350*/  FFMA R23, R0, R20, R21 ;  /* 0x0000001400177223 */ /* 0x004fca0000000015 */
[----:B------:R2:W-:Y:S04]  /*0360*/  STG.E desc[UR36][R2.64], R23 ;  /* 0x0000001702007986 */ /* 0x0005e8000c101924 */
[----:B------:R-:W3:Y:S04]  /*0370*/  LDG.E R0, desc[UR36][R4.64+0xc] ;  /* 0x00000c2404007981 */ /* 0x000ee8000c1e1900 */
[----:B0-----:R-:W3:Y:S01]  /*0380*/  LDG.E R11, desc[UR36][R12.64] ;  /* 0x000000240c0b7981 */ /* 0x001ee2000c1e1900 */
[----:B------:R-:W-:-:S04]  /*0390*/  IMAD.WIDE.U32 R14, R7, 0x4, R12 ;  /* 0x00000004070e7825 */ /* 0x000fc800078e000c */
[----:B---3--:R-:W-:-:S05]  /*03a0*/  FFMA R11, R0, R11, R23 ;  /* 0x0000000b000b7223 */ /* 0x008fca0000000017 */
[----:B------:R0:W-:Y:S04]  /*03b0*/  STG.E desc[UR36][R2.64], R11 ;  /* 0x0000000b02007986 */ /* 0x0001e8000c101924 */
[----:B------:R-:W1:Y:S04]  /*03c0*/  LDG.E R0, desc[UR36][R4.64+0x10] ;  /* 0x0000102404007981 */ /* 0x000e68000c1e1900 */
[----:B------:R-:W1:Y:S01]  /*03d0*/  LDG.E R20, desc[UR36][R14.64] ;  /* 0x000000240e147981 */ /* 0x000e62000c1e1900 */
[----:B------:R-:W-:-:S04]  /*03e0*/  IMAD.WIDE.U32 R18, R7, 0x4, R14 ;  /* 0x0000000407127825 */ /* 0x000fc800078e000e */
[----:B-1----:R-:W-:-:S05]  /*03f0*/  FFMA R21, R0, R20, R11 ;  /* 0x0000001400157223 */ /* 0x002fca000000000b */
[----:B------:R1:W-:Y:S04]  /*0400*/  STG.E desc[UR36][R2.64], R21 ;  /* 0x0000001502007986 */ /* 0x0003e8000c101924 */
[----:B------:R-:W2:Y:S04]  /*0410*/  LDG.E R0, desc[UR36][R4.64+0x14] ;  /* 0x0000142404007981 */ /* 0x000ea8000c1e1900 */
[----:B------:R-:W2:Y:S01]  /*0420*/  LDG.E R20, desc[UR36][R18.64] ;  /* 0x0000002412147981 */ /* 0x000ea2000c1e1900 */
[----:B------:R-:W-:-:S04]  /*0430*/  IMAD.WIDE.U32 R12, R7, 0x4, R18 ;  /* 0x00000004070c7825 */ /* 0x000fc800078e0012 */
[----:B--2---:R-:W-:-:S05]  /*0440*/  FFMA R23, R0, R20, R21 ;  /* 0x0000001400177223 */ /* 0x004fca0000000015 */
[----:B------:R1:W-:Y:S04]  /*0450*/  STG.E desc[UR36][R2.64], R23 ;  /* 0x0000001702007986 */ /* 0x0003e8000c101924 */
[----:B------:R-:W2:Y:S04]  /*0460*/  LDG.E R0, desc[UR36][R4.64+0x18] ;  /* 0x0000182404007981 */ /* 0x000ea8000c1e1900 */
[----:B0-----:R-:W2:Y:S01]  /*0470*/  LDG.E R11, desc[UR36][R12.64] ;  /* 0x000000240c0b7981 */ /* 0x001ea2000c1e1900 */
[----:B------:R-:W-:-:S04]  /*0480*/  IMAD.WIDE.U32 R14, R7, 0x4, R12 ;  /* 0x00000004070e7825 */ /* 0x000fc800078e000c */
[----:B--2---:R-:W-:-:S05]  /*0490*/  FFMA R11, R0, R11, R23 ;  /* 0x0000000b000b7223 */ /* 0x004fca0000000017 */
[----:B------:R1:W-:Y:S04]  /*04a0*/  STG.E desc[UR36][R2.64], R11 ;  /* 0x0000000b02007986 */ /* 0x0003e8000c101924 */
[----:B------:R-:W2:Y:S04]  /*04b0*/  LDG.E R0, desc[UR36][R4.64+0x1c] ;  /* 0x00001c2404007981 */ /* 0x000ea8000c1e1900 */
[----:B------:R-:W2:Y:S01]  /*04c0*/  LDG.E R14, desc[UR36][R14.64] ;  /* 0x000000240e0e7981 */ /* 0x000ea2000c1e1900 */
[----:B------:R-:W-:-:S04]  /*04d0*/  IADD3 R6, PT, PT, R6, 0x8, RZ ;  /* 0x0000000806067810 */ /* 0x000fc80007ffe0ff */
[----:B------:R-:W-:Y:S02]  /*04e0*/  ISETP.NE.AND P0, PT, R6, RZ, PT ;  /* 0x000000ff0600720c */ /* 0x000fe40003f05270 */
[----:B------:R-:W-:Y:S02]  /*04f0*/  IADD3 R10, PT, PT, R10, 0x8, RZ ;  /* 0x000000080a0a7810 */ /* 0x000fe40007ffe0ff */
[----:B------:R-:W-:Y:S01]  /*0500*/  LEA R8, R7, R8, 0x3 ;  /* 0x0000000807087211 */ /* 0x000fe200078e18ff */
[----:B--2---:R-:W-:-:S05]  /*0510*/  FFMA R0, R0, R14, R11 ;  /* 0x0000000e00007223 */ /* 0x004fca000000000b */
[----:B------:R1:W-:Y:S03]  /*0520*/  STG.E desc[UR36][R2.64], R0 ;  /* 0x0000000002007986 */ /* 0x0003e6000c101924 */
[----:B------:R-:W-:Y:S05]  /*0530*/  @P0 BRA `(.L_x_2) ;  /* 0xfffffffc00400947 */ /* 0x000fea000383ffff */
[----:B------:R-:W-:Y:S05]  /*0540*/  BSYNC.RECONVERGENT B0 ;  /* 0x0000000000007941 */ /* 0x000fea0003800200 */
.L_x_1:
[----:B------:R-:W-:-:S07]  /*0550*/  MOV R4, UR43 ;  /* 0x0000002b00047c02 */ /* 0x000fce0008000f00 */
.L_x_0:
[----:B------:R-:W-:-:S09]  /*0560*/  UISETP.NE.AND UP0, UPT, UR42, URZ, UPT ;  /* 0x000000ff2a00728c */ /* 0x000fd2000bf05270 */
[----:B------:R-:W-:Y:S05]  /*0570*/  BRA.U !UP0, `(.L_x_3) ;  /* 0x00000005081c7547 */ /* 0x000fea000b800000 */
[----:B------:R-:W-:Y:S02]  /*0580*/  UIADD3 UR4, UPT, UPT, UR42, -0x1, URZ ;  /* 0xffffffff2a047890 */ /* 0x000fe4000fffe0ff */
[----:B------:R-:W-:Y:S02]  /*0590*/  UISETP.NE.AND UP1, UPT, UR38, URZ, UPT ;  /* 0x000000ff2600728c */ /* 0x000fe4000bf25270 */
[----:B------:R-:W-:-:S09]  /*05a0*/  UISETP.GE.U32.AND UP0, UPT, UR4, 0x3, UPT ;  /* 0x000000030400788c */ /* 0x000fd2000bf06070 */
[----:B------:R-:W-:Y:S05]  /*05b0*/  BRA.U !UP0, `(.L_x_4) ;  /* 0x00000001087c7547 */ /* 0x000fea000b800000 */
[----:B------:R-:W0:Y:S01]  /*05c0*/  LDC.64 R12, c[0x0][0x380] ;  /* 0x0000e000ff0c7b82 */ /* 0x000e220000000a00 */
[----:B------:R-:W-:Y:S01]  /*05d0*/  IADD3 R5, PT, PT, R9, R4, RZ ;  /* 0x0000000409057210 */ /* 0x000fe20007ffe0ff */
[----:B-1----:R-:W-:Y:S01]  /*05e0*/  IMAD R11, R4, R7, R16 ;  /* 0x00000007040b7224 */ /* 0x002fe200078e0210 */
[----:B------:R-:W1:Y:S05]  /*05f0*/  LDCU.64 UR4, c[0x0][0x380] ;  /* 0x00007000ff0477ac */ /* 0x000e6a0008000a00 */
[----:B------:R-:W2:Y:S01]  /*0600*/  LDC.64 R14, c[0x0][0x388] ;  /* 0x0000e200ff0e7b82 */ /* 0x000ea20000000a00 */
[----:B0-----:R-:W-:-:S06]  /*0610*/  IMAD.WIDE.U32 R12, R5, 0x4, R12 ;  /* 0x00000004050c7825 */ /* 0x001fcc00078e000c */
[----:B------:R-:W3:Y:S01]  /*0620*/  LDG.E R13, desc[UR36][R12.64] ;  /* 0x000000240c0d7981 */ /* 0x000ee2000c1e1900 */
[----:B--2---:R-:W-:-:S05]  /*0630*/  IMAD.WIDE R14, R11, 0x4, R14 ;  /* 0x000000040b0e7825 */ /* 0x004fca00078e020e */
[----:B------:R-:W3:Y:S01]  /*0640*/  LDG.E R5, desc[UR36][R14.64] ;  /* 0x000000240e057981 */ /* 0x000ee2000c1e1900 */
[----:B------:R-:W-:-:S04]  /*0650*/  IADD3 R6, P0, PT, R9, R4, RZ ;  /* 0x0000000409067210 */ /* 0x000fc80007f1e0ff */
[----:B------:R-:W-:Y:S02]  /*0660*/  IADD3.X R11, PT, PT, RZ, RZ, RZ, P0, !PT ;  /* 0x000000ffff0b7210 */ /* 0x000fe400007fe4ff */
[----:B-1----:R-:W-:Y:S01]  /*0670*/  LEA R10, P0, R6, UR4, 0x2 ;  /* 0x00000004060a7c11 */ /* 0x002fe2000f8010ff */
[----:B------:R-:W-:-:S03]  /*0680*/  IMAD.WIDE.U32 R18, R7, 0x4, R14 ;  /* 0x0000000407127825 */ /* 0x000fc600078e000e */
[----:B------:R-:W-:Y:S01]  /*0690*/  LEA.HI.X R11, R6, UR5, R11, 0x2, P0 ;  /* 0x00000005060b7c11 */ /* 0x000fe200080f140b */
[----:B---3-5:R-:W-:-:S05]  /*06a0*/  FFMA R5, R13, R5, R0 ;  /* 0x000000050d057223 */ /* 0x028fca0000000000 */
[----:B------:R0:W-:Y:S04]  /*06b0*/  STG.E desc[UR36][R2.64], R5 ;  /* 0x0000000502007986 */ /* 0x0001e8000c101924 */
[----:B------:R-:W2:Y:S04]  /*06c0*/  LDG.E R6, desc[UR36][R18.64] ;  /* 0x0000002412067981 */ /* 0x000ea8000c1e1900 */
[----:B------:R-:W2:Y:S01]  /*06d0*/  LDG.E R0, desc[UR36][R10.64+0x4] ;  /* 0x000004240a007981 */ /* 0x000ea2000c1e1900 */
[----:B------:R-:W-:-:S04]  /*06e0*/  IMAD.WIDE.U32 R12, R7, 0x4, R18 ;  /* 0x00000004070c7825 */ /* 0x000fc800078e0012 */
[----:B--2---:R-:W-:-:S05]  /*06f0*/  FFMA R21, R0, R6, R5 ;  /* 0x0000000600157223 */ /* 0x004fca0000000005 */
        /* <DEDUP_REMOVED lines=8> */
[----:B------:R-:W-:Y:S01]  /*0780*/  IADD3 R4, PT, PT, R4, 0x4, RZ ;  /* 0x0000000404047810 */ /* 0x000fe20007ffe0ff */
[----:B--2---:R-:W-:-:S05]  /*0790*/  FFMA R0, R0, R14, R23 ;  /* 0x0000000e00007223 */ /* 0x004fca0000000017 */
[----:B------:R0:W-:Y:S02]  /*07a0*/  STG.E desc[UR36][R2.64], R0 ;  /* 0x0000000002007986 */ /* 0x0001e4000c101924 */
.L_x_4:
[----:B------:R-:W-:Y:S05]  /*07b0*/  BRA.U !UP1, `(.L_x_3) ;  /* 0x00000001098c7547 */ /* 0x000fea000b800000 */
[----:B------:R-:W-:Y:S01]  /*07c0*/  UISETP.NE.AND UP0, UPT, UR38, 0x1, UPT ;  /* 0x000000012600788c */ /* 0x000fe2000bf05270 */
[----:B------:R-:W-:-:S08]  /*07d0*/  LOP3.LUT P0, RZ, R7, 0x1, RZ, 0xc0, !PT ;  /* 0x0000000107ff7812 */ /* 0x000fd0000780c0ff */
[----:B------:R-:W-:Y:S05]  /*07e0*/  BRA.U !UP0, `(.L_x_5) ;  /* 0x0000000108547547 */ /* 0x000fea000b800000 */
[----:B-1----:R-:W1:Y:S01]  /*07f0*/  LDC.64 R10, c[0x0][0x380] ;  /* 0x0000e000ff0a7b82 */ /* 0x002e620000000a00 */
[----:B------:R-:W-:Y:S01]  /*0800*/  IADD3 R13, PT, PT, R9, R4, RZ ;  /* 0x00000004090d7210 */ /* 0x000fe20007ffe0ff */
[----:B0-----:R-:W-:Y:S01]  /*0810*/  IMAD R5, R4, R7, R16 ;  /* 0x0000000704057224 */ /* 0x001fe200078e0210 */
[----:B------:R-:W0:Y:S05]  /*0820*/  LDCU.64 UR4, c[0x0][0x380] ;  /* 0x00007000ff0477ac */ /* 0x000e2a0008000a00 */
[----:B------:R-:W2:Y:S01]  /*0830*/  LDC.64 R14, c[0x0][0x388] ;  /* 0x0000e200ff0e7b82 */ /* 0x000ea20000000a00 */
[----:B-1----:R-:W-:-:S06]  /*0840*/  IMAD.WIDE.U32 R12, R13, 0x4, R10 ;  /* 0x000000040d0c7825 */ /* 0x002fcc00078e000a */
[----:B------:R-:W3:Y:S01]  /*0850*/  LDG.E R13, desc[UR36][R12.64] ;  /* 0x000000240c0d7981 */ /* 0x000ee2000c1e1900 */
[----:B--2---:R-:W-:-:S05]  /*0860*/  IMAD.WIDE R14, R5, 0x4, R14 ;  /* 0x00000004050e7825 */ /* 0x004fca00078e020e */
[----:B------:R-:W3:Y:S01]  /*0870*/  LDG.E R5, desc[UR36][R14.64] ;  /* 0x000000240e057981 */ /* 0x000ee2000c1e1900 */
[----:B------:R-:W-:-:S04]  /*0880*/  IADD3 R6, P1, PT, R9, R4, RZ ;  /* 0x0000000409067210 */ /* 0x000fc80007f3e0ff */
[----:B------:R-:W-:Y:S02]  /*0890*/  IADD3.X R11, PT, PT, RZ, RZ, RZ, P1, !PT ;  /* 0x000000ffff0b7210 */ /* 0x000fe40000ffe4ff */
[----:B0-----:R-:W-:Y:S01]  /*08a0*/  LEA R10, P1, R6, UR4, 0x2 ;  /* 0x00000004060a7c11 */ /* 0x001fe2000f8210ff */
[----:B------:R-:W-:-:S03]  /*08b0*/  IMAD.WIDE.U32 R18, R7, 0x4, R14 ;  /* 0x0000000407127825 */ /* 0x000fc600078e000e */
[----:B------:R-:W-:Y:S01]  /*08c0*/  LEA.HI.X R11, R6, UR5, R11, 0x2, P1 ;  /* 0x00000005060b7c11 */ /* 0x000fe200088f140b */
[----:B---3-5:R-:W-:-:S05]  /*08d0*/  FFMA R5, R13, R5, R0 ;  /* 0x000000050d057223 */ /* 0x028fca0000000000 */
[----:B------:R2:W-:Y:S04]  /*08e0*/  STG.E desc[UR36][R2.64], R5 ;  /* 0x0000000502007986 */ /* 0x0005e8000c101924 */
[----:B------:R-:W3:Y:S04]  /*08f0*/  LDG.E R18, desc[UR36][R18.64] ;  /* 0x0000002412127981 */ /* 0x000ee8000c1e1900 */
[----:B------:R-:W3:Y:S01]  /*0900*/  LDG.E R10, desc[UR36][R10.64+0x4] ;  /* 0x000004240a0a7981 */ /* 0x000ee2000c1e1900 */
[----:B------:R-:W-:Y:S01]  /*0910*/  IADD3 R4, PT, PT, R4, 0x2, RZ ;  /* 0x0000000204047810 */ /* 0x000fe20007ffe0ff */
[----:B---3--:R-:W-:-:S05]  /*0920*/  FFMA R0, R10, R18, R5 ;  /* 0x000000120a007223 */ /* 0x008fca0000000005 */
[----:B------:R2:W-:Y:S02]  /*0930*/  STG.E desc[UR36][R2.64], R0 ;  /* 0x0000000002007986 */ /* 0x0005e4000c101924 */
.L_x_5:
[----:B------:R-:W-:Y:S05]  /*0940*/  @!P0 BRA `(.L_x_3) ;  /* 0x0000000000288947 */ /* 0x000fea0003800000 */
[----:B-1----:R-:W1:Y:S01]  /*0950*/  LDC.64 R10, c[0x0][0x380] ;  /* 0x0000e000ff0a7b82 */ /* 0x002e620000000a00 */
[----:B0-2---:R-:W-:Y:S01]  /*0960*/  IADD3 R5, PT, PT, R9, R4, RZ ;  /* 0x0000000409057210 */ /* 0x005fe20007ffe0ff */
[----:B------:R-:W-:-:S06]  /*0970*/  IMAD R7, R4, R7, R16 ;  /* 0x0000000704077224 */ /* 0x000fcc00078e0210 */
[----:B------:R-:W0:Y:S01]  /*0980*/  LDC.64 R12, c[0x0][0x388] ;  /* 0x0000e200ff0c7b82 */ /* 0x000e220000000a00 */
[----:B-1----:R-:W-:-:S06]  /*0990*/  IMAD.WIDE.U32 R4, R5, 0x4, R10 ;  /* 0x0000000405047825 */ /* 0x002fcc00078e000a */
[----:B------:R-:W2:Y:S01]  /*09a0*/  LDG.E R5, desc[UR36][R4.64] ;  /* 0x0000002404057981 */ /* 0x000ea2000c1e1900 */
[----:B0-----:R-:W-:-:S06]  /*09b0*/  IMAD.WIDE R6, R7, 0x4, R12 ;  /* 0x0000000407067825 */ /* 0x001fcc00078e020c */
[----:B------:R-:W2:Y:S02]  /*09c0*/  LDG.E R6, desc[UR36][R6.64] ;  /* 0x0000002406067981 */ /* 0x000ea4000c1e1900 */
[----:B--2--5:R-:W-:-:S05]  /*09d0*/  FFMA R0, R5, R6, R0 ;  /* 0x0000000605007223 */ /* 0x024fca0000000000 */
[----:B------:R3:W-:Y:S02]  /*09e0*/  STG.E desc[UR36][R2.64], R0 ;  /* 0x0000000002007986 */ /* 0x0007e4000c101924 */
.L_x_3:
[----:B------:R-:W4:Y:S01]  /*09f0*/  LDCU UR4, c[0x0][0x2f8] ;  /* 0x00005f00ff0477ac */ /* 0x000f220008000800 */
[----:B0123-5:R-:W0:Y:S01]  /*0a00*/  F2F.F64.F32 R2, R0 ;  /* 0x0000000000027310 */ /* 0x02fe220000201800 */
[----:B------:R-:W-:Y:S01]  /*0a10*/  MOV R8, 0x0 ;  /* 0x0000000000087802 */ /* 0x000fe20000000f00 */
[----:B------:R-:W1:Y:S01]  /*0a20*/  LDCU.64 UR6, c[0x4][0x8] ;  /* 0x01000100ff0677ac */ /* 0x000e620008000a00 */
[----:B------:R-:W-:Y:S02]  /*0a30*/  MOV R6, UR39 ;  /* 0x0000002700067c02 */ /* 0x000fe40008000f00 */
[----:B------:R-:W-:Y:S02]  /*0a40*/  MOV R7, UR40 ;  /* 0x0000002800077c02 */ /* 0x000fe40008000f00 */
[----:B------:R-:W2:Y:S01]  /*0a50*/  LDC.64 R8, c[0x4][R8] ;  /* 0x0100000008087b82 */ /* 0x000ea20000000a00 */
[----:B----4-:R-:W-:Y:S01]  /*0a60*/  UIADD3 UR4, UPT, UPT, -UR4, UR39, URZ ;  /* 0x0000002704047290 */ /* 0x010fe2000fffe1ff */
[----:B-1----:R-:W-:-:S02]  /*0a70*/  MOV R4, UR6 ;  /* 0x0000000600047c02 */ /* 0x002fc40008000f00 */
[----:B------:R-:W-:-:S06]  /*0a80*/  MOV R5, UR7 ;  /* 0x0000000700057c02 */ /* 0x000fcc0008000f00 */
[----:B0-----:R0:W-:Y:S04]  /*0a90*/  STL.64 [UR4+0x10], R2 ;  /* 0x00001002ff007987 */ /* 0x0011e80008100a04 */
[----:B------:R0:W-:Y:S04]  /*0aa0*/  STL.64 [UR4], R16 ;  /* 0x00000010ff007987 */ /* 0x0001e80008100a04 */
[----:B------:R0:W-:Y:S02]  /*0ab0*/  STL [UR4+0x8], R16 ;  /* 0x00000810ff007987 */ /* 0x0001e40008100804 */
[----:B------:R-:W-:-:S07]  /*0ac0*/  LEPC R20, `(.L_x_6) ;  /* 0x000000001014794e */ /* 0x000fce0000000000 */
[----:B0-2---:R-:W-:Y:S05]  /*0ad0*/  CALL.ABS.NOINC R8 ;  /* 0x0000000008007343 */ /* 0x005fea0003c00000 */
.L_x_6:
[----:B------:R-:W0:Y:S01]  /*0ae0*/  LDCU UR4, c[0x0][0x398] ;  /* 0x00007300ff0477ac */ /* 0x000e220008000800 */
[----:B------:R-:W-:-:S04]  /*0af0*/  IADD3 R17, PT, PT, R17, 0x1, RZ ;  /* 0x0000000111117810 */ /* 0x000fc80007ffe0ff */
[----:B0-----:R-:W-:-:S13]  /*0b00*/  ISETP.NE.AND P0, PT, R17, UR4, PT ;  /* 0x0000000411007c0c */ /* 0x001fda000bf05270 */
[----:B------:R-:W-:Y:S05]  /*0b10*/  @P0 BRA `(.L_x_7) ;  /* 0xfffffff400940947 */ /* 0x000fea000383ffff */
[----:B------:R-:W-:Y:S05]  /*0b20*/  EXIT ;  /* 0x000000000000794d */ /* 0x000fea0003800000 */
.L_x_8:
[----:B------:R-:W-:-:S00]  /*0b30*/  BRA `(.L_x_8) ;  /* 0xfffffffc00fc7947 */ /* 0x000fc0000383ffff */
[----:B------:R-:W-:-:S00]  /*0b40*/  NOP ;  /* 0x0000000000007918 */ /* 0x000fc00000000000 */
        /* <DEDUP_REMOVED lines=11> */
.L_x_17:


//--------------------- .text._Z12thread_2_rowPfS_S_i --------------------------
	.section	.text._Z12thread_2_rowPfS_S_i,"ax",@progbits
	.align	128
        .global         _Z12thread_2_rowPfS_S_i
        .type           _Z12thread_2_rowPfS_S_i,@function
        .size           _Z12thread_2_rowPfS_S_i,(.L_x_18 - _Z12thread_2_rowPfS_S_i)
        .other          _Z12thread_2_rowPfS_S_i,@"STO_CUDA_ENTRY STV_DEFAULT"
_Z12thread_2_rowPfS_S_i:
.text._Z12thread_2_rowPfS_S_i:
        /* <DEDUP_REMOVED lines=18> */
[----:B------:R-:W-:Y:S01]  /*0120*/  IMAD R17, R2, UR7, RZ ;  /* 0x0000000702117c24 */ /* 0x000fe2000f8e02ff */
[----:B------:R-:W-:Y:S01]  /*0130*/  UIADD3 UR40, UPT, UPT, UR7, -0x1, URZ ;  /* 0xffffffff07287890 */ /* 0x000fe2000fffe0ff */
[----:B------:R-:W0:Y:S01]  /*0140*/  LDCU.64 UR36, c[0x0][0x358] ;  /* 0x00006b00ff2477ac */ /* 0x000e220008000a00 */
[----:B------:R-:W-:Y:S02]  /*0150*/  ULOP3.LUT UR41, UR7, 0x7, URZ, 0xc0, !UPT ;  /* 0x0000000707297892 */ /* 0x000fe4000f8ec0ff */
[----:B------:R-:W-:Y:S02]  /*0160*/  ULOP3.LUT UR42, UR7, 0x3, URZ, 0xc0, !UPT ;  /* 0x00000003072a7892 */ /* 0x000fe4000f8ec0ff */
[----:B------:R-:W-:-:S12]  /*0170*/  UIADD3 UR44, UPT, UPT, -UR43, URZ, URZ ;  /* 0x000000ff2b2c7290 */ /* 0x000fd8000fffe1ff */
.L_x_15:
[----:B------:R-:W1:Y:S01]  /*0180*/  LDC.64 R12, c[0x0][0x390] ;  /* 0x0000e400ff0c7b82 */ /* 0x000e620000000a00 */
[----:B------:R-:W-:-:S05]  /*0190*/  IADD3 R3, PT, PT, R17, R16, RZ ;  /* 0x0000001011037210 */ /* 0x000fca0007ffe0ff */
[----:B-1----:R-:W-:-:S05]  /*01a0*/  IMAD.WIDE R12, R3, 0x4, R12 ;  /* 0x00000004030c7825 */ /* 0x002fca00078e020c */
[----:B0-----:R0:W5:Y:S01]  /*01b0*/  LDG.E R25, desc[UR36][R12.64] ;  /* 0x000000240c197981 */ /* 0x001162000c1e1900 */
[----:B------:R-:W-:Y:S01]  /*01c0*/  UISETP.GE.U32.AND UP0, UPT, UR40, 0x7, UPT ;  /* 0x000000072800788c */ /* 0x000fe2000bf06070 */
[----:B------:R-:W-:-:S08]  /*01d0*/  MOV R0, RZ ;  /* 0x000000ff00007202 */ /* 0x000fd00000000f00 */
[----:B0-----:R-:W-:Y:S05]  /*01e0*/  BRA.U !UP0, `(.L_x_9) ;  /* 0x0000000508147547 */ /* 0x001fea000b800000 */
[----:B------:R-:W0:Y:S01]  /*01f0*/  LDC R3, c[0x0][0x398] ;  /* 0x0000e600ff037b82 */ /* 0x000e220000000800 */
[----:B------:R-:W-:Y:S01]  /*0200*/  BSSY.RECONVERGENT B0, `(.L_x_10) ;  /* 0x0000042000007945 */ /* 0x000fe20003800200 */
[----:B------:R-:W-:Y:S02]  /*0210*/  MOV R5, R17 ;  /* 0x0000001100057202 */ /* 0x000fe40000000f00 */
[-C--:B------:R-:W-:Y:S02]  /*0220*/  MOV R4, R16.reuse ;  /* 0x0000001000047202 */ /* 0x080fe40000000f00 */
[----:B------:R-:W-:Y:S02]  /*0230*/  MOV R0, UR44 ;  /* 0x0000002c00007c02 */ /* 0x000fe40008000f00 */
[----:B0-----:R-:W-:Y:S01]  /*0240*/  IADD3 R6, PT, PT, R16, R3, RZ ;  /* 0x0000000310067210 */ /* 0x001fe20007ffe0ff */
[C-C-:B------:R-:W-:Y:S01]  /*0250*/  IMAD R10, R3.reuse, 0x3, R16.reuse ;  /* 0x00000003030a7824 */ /* 0x140fe200078e0210 */
[CC--:B------:R-:W-:Y:S01]  /*0260*/  LEA R8, R3.reuse, R16.reuse, 0x1 ;  /* 0x0000001003087211 */ /* 0x0c0fe200078e08ff */
[C-C-:B------:R-:W-:Y:S01]  /*0270*/  IMAD R9, R3.reuse, 0x5, R16.reuse ;  /* 0x0000000503097824 */ /* 0x140fe200078e0210 */
[C---:B------:R-:W-:Y:S01]  /*0280*/  LEA R7, R3.reuse, R16, 0x2 ;  /* 0x0000001003077211 */ /* 0x040fe200078e10ff */
[----:B------:R-:W-:-:S02]  /*0290*/  IMAD R11, R3, 0x6, R16 ;  /* 0x00000006030b7824 */ /* 0x000fc400078e0210 */
[----:B------:R-:W-:-:S07]  /*02a0*/  IMAD R24, R3, 0x7, R16 ;  /* 0x0000000703187824 */ /* 0x000fce00078e0210 */
.L_x_11:
[----:B------:R-:W0:Y:S08]  /*02b0*/  LDC.64 R14, c[0x0][0x388] ;  /* 0x0000e200ff0e7b82 */ /* 0x000e300000000a00 */
[----:B-1----:R-:W1:Y:S01]  /*02c0*/  LDC.64 R20, c[0x0][0x380] ;  /* 0x0000e000ff147b82 */ /* 0x002e620000000a00 */
[----:B0-----:R-:W-:-:S06]  /*02d0*/  IMAD.WIDE.U32 R18, R4, 0x4, R14 ;  /* 0x0000000404127825 */ /* 0x001fcc00078e000e */
[----:B------:R-:W2:Y:S01]  /*02e0*/  LDG.E R18, desc[UR36][R18.64] ;  /* 0x0000002412127981 */ /* 0x000ea2000c1e1900 */
[----:B-1----:R-:W-:-:S05]  /*02f0*/  IMAD.WIDE R20, R5, 0x4, R20 ;  /* 0x0000000405147825 */ /* 0x002fca00078e0214 */
[----:B------:R-:W2:Y:S01]  /*0300*/  LDG.E R22, desc[UR36][R20.64] ;  /* 0x0000002414167981 */ /* 0x000ea2000c1e1900 */
[----:B------:R-:W-:-:S04]  /*0310*/  IMAD.WIDE.U32 R26, R6, 0x4, R14 ;  /* 0x00000004061a7825 */ /* 0x000fc800078e000e */
[----:B--2--5:R-:W-:-:S05]  /*0320*/  FFMA R25, R22, R18, R25 ;  /* 0x0000001216197223 */ /* 0x024fca0000000019 */
        /* <DEDUP_REMOVED lines=11> */
[----:B------:R-:W0:Y:S04]  /*03e0*/  LDG.E R22, desc[UR36][R22.64] ;  /* 0x0000002416167981 */ /* 0x000e28000c1e1900 */
[----:B------:R-:W0:Y:S01]  /*03f0*/  LDG.E R18, desc[UR36][R20.64+0xc] ;  /* 0x00000c2414127981 */ /* 0x000e22000c1e1900 */
[----:B------:R-:W-:-:S04]  /*0400*/  IMAD.WIDE.U32 R26, R7, 0x4, R14 ;  /* 0x00000004071a7825 */ /* 0x000fc800078e000e */
[----:B0-----:R-:W-:-:S05]  /*0410*/  FFMA R25, R18, R22, R29 ;  /* 0x0000001612197223 */ /* 0x001fca000000001d */
[----:B------:R0:W-:Y:S04]  /*0420*/  STG.E desc[UR36][R12.64], R25 ;  /* 0x000000190c007986 */ /* 0x0001e8000c101924 */
[----:B------:R-:W3:Y:S04]  /*0430*/  LDG.E R26, desc[UR36][R26.64] ;  /* 0x000000241a1a7981 */ /* 0x000ee8000c1e1900 */
[----:B------:R-:W3:Y:S02]  /*0440*/  LDG.E R18, desc[UR36][R20.64+0x10] ;  /* 0x0000102414127981 */ /* 0x000ee4000c1e1900 */
[----:B---3--:R-:W-:Y:S01]  /*0450*/  FFMA R28, R18, R26, R25 ;  /* 0x0000001a121c7223 */ /* 0x008fe20000000019 */
[----:B-1----:R-:W-:-:S04]  /*0460*/  IMAD.WIDE.U32 R18, R9, 0x4, R14 ;  /* 0x0000000409127825 */ /* 0x002fc800078e000e */
        /* <DEDUP_REMOVED lines=13> */
[----:B------:R-:W-:-:S04]  /*0540*/  IADD3 R0, PT, PT, R0, 0x8, RZ ;  /* 0x0000000800007810 */ /* 0x000fc80007ffe0ff */
[----:B------:R-:W-:Y:S01]  /*0550*/  ISETP.NE.AND P0, PT, R0, RZ, PT ;  /* 0x000000ff0000720c */ /* 0x000fe20003f05270 */
[----:B------:R-:W-:Y:S01]  /*0560*/  VIADD R5, R5, 0x8 ;  /* 0x0000000805057836 */ /* 0x000fe20000000000 */
[C---:B------:R-:W-:Y:S02]  /*0570*/  LEA R6, R3.reuse, R6, 0x3 ;  /* 0x0000000603067211 */ /* 0x040fe400078e18ff */
[C---:B------:R-:W-:Y:S02]  /*0580*/  LEA R8, R3.reuse, R8, 0x3 ;  /* 0x0000000803087211 */ /* 0x040fe400078e18ff */
[C---:B------:R-:W-:Y:S02]  /*0590*/  LEA R10, R3.reuse, R10, 0x3 ;  /* 0x0000000a030a7211 */ /* 0x040fe400078e18ff */
[C---:B------:R-:W-:Y:S02]  /*05a0*/  LEA R7, R3.reuse, R7, 0x3 ;  /* 0x0000000703077211 */ /* 0x040fe400078e18ff */
[----:B------:R-:W-:-:S02]  /*05b0*/  LEA R9, R3, R9, 0x3 ;  /* 0x0000000903097211 */ /* 0x000fc400078e18ff */
[C---:B------:R-:W-:Y:S02]  /*05c0*/  LEA R11, R3.reuse, R11, 0x3 ;  /* 0x0000000b030b7211 */ /* 0x040fe400078e18ff */
[C---:B------:R-:W-:Y:S02]  /*05d0*/  LEA R24, R3.reuse, R24, 0x3 ;  /* 0x0000001803187211 */ /* 0x040fe400078e18ff */
[----:B------:R-:W-:Y:S01]  /*05e0*/  LEA R4, R3, R4, 0x3 ;  /* 0x0000000403047211 */ /* 0x000fe200078e18ff */
[----:B0-----:R-:W-:-:S05]  /*05f0*/  FFMA R25, R26, R14, R27 ;  /* 0x0000000e1a197223 */ /* 0x001fca000000001b */
[----:B------:R1:W-:Y:S01]  /*0600*/  STG.E desc[UR36][R12.64], R25 ;  /* 0x000000190c007986 */ /* 0x0003e2000c101924 */
[----:B------:R-:W-:Y:S05]  /*0610*/  @P0 BRA `(.L_x_11) ;  /* 0xfffffffc00240947 */ /* 0x000fea000383ffff */
[----:B------:R-:W-:Y:S05]  /*0620*/  BSYNC.RECONVERGENT B0 ;  /* 0x0000000000007941 */ /* 0x000fea0003800200 */
.L_x_10:
[----:B------:R-:W-:-:S07]  /*0630*/  MOV R0, UR43 ;  /* 0x0000002b00007c02 */ /* 0x000fce0008000f00 */
.L_x_9:
[----:B------:R-:W-:-:S09]  /*0640*/  UISETP.NE.AND UP0, UPT, UR41, URZ, UPT ;  /* 0x000000ff2900728c */ /* 0x000fd2000bf05270 */
[----:B------:R-:W-:Y:S05]  /*0650*/  BRA.U !UP0, `(.L_x_12) ;  /* 0x0000000508147547 */ /* 0x000fea000b800000 */
[----:B------:R-:W-:Y:S02]  /*0660*/  UIADD3 UR4, UPT, UPT, UR41, -0x1, URZ ;  /* 0xffffffff29047890 */ /* 0x000fe4000fffe0ff */
[----:B------:R-:W-:Y:S02]  /*0670*/  UISETP.NE.AND UP1, UPT, UR42, URZ, UPT ;  /* 0x000000ff2a00728c */ /* 0x000fe4000bf25270 */
[----:B------:R-:W-:-:S09]  /*0680*/  UISETP.GE.U32.AND UP0, UPT, UR4, 0x3, UPT ;  /* 0x000000030400788c */ /* 0x000fd2000bf06070 */
[----:B------:R-:W-:Y:S05]  /*0690*/  BRA.U !UP0, `(.L_x_13) ;  /* 0x0000000108787547 */ /* 0x000fea000b800000 */
[----:B------:R-:W0:Y:S01]  /*06a0*/  LDC.64 R4, c[0x0][0x388] ;  /* 0x0000e200ff047b82 */ /* 0x000e220000000a00 */
[----:B------:R-:W2:Y:S01]  /*06b0*/  LDCU UR4, c[0x0][0x398] ;  /* 0x00007300ff0477ac */ /* 0x000ea20008000800 */
[----:B------:R-:W-:-:S06]  /*06c0*/  IADD3 R3, PT, PT, R17, R0, RZ ;  /* 0x0000000011037210 */ /* 0x000fcc0007ffe0ff */
[----:B------:R-:W3:Y:S01]  /*06d0*/  LDC.64 R6, c[0x0][0x380] ;  /* 0x0000e000ff067b82 */ /* 0x000ee20000000a00 */
[----:B--2---:R-:W-:-:S04]  /*06e0*/  IMAD R11, R0, UR4, R16 ;  /* 0x00000004000b7c24 */ /* 0x004fc8000f8e0210 */
[----:B0-----:R-:W-:-:S06]  /*06f0*/  IMAD.WIDE.U32 R8, R11, 0x4, R4 ;  /* 0x000000040b087825 */ /* 0x001fcc00078e0004 */
[----:B------:R-:W1:Y:S01]  /*0700*/  LDG.E R8, desc[UR36][R8.64] ;  /* 0x0000002408087981 */ /* 0x000e62000c1e1900 */
[----:B---3--:R-:W-:-:S05]  /*0710*/  IMAD.WIDE R6, R3, 0x4, R6 ;  /* 0x0000000403067825 */ /* 0x008fca00078e0206 */
[----:B------:R-:W1:Y:S01]  /*0720*/  LDG.E R10, desc[UR36][R6.64] ;  /* 0x00000024060a7981 */ /* 0x000e62000c1e1900 */
[----:B------:R-:W-:Y:S01]  /*0730*/  IADD3 R3, PT, PT, R11, UR4, RZ ;  /* 0x000000040b037c10 */ /* 0x000fe2000fffe0ff */
[----:B-1---5:R-:W-:-:S04]  /*0740*/  FFMA R25, R10, R8, R25 ;  /* 0x000000080a197223 */ /* 0x022fc80000000019 */
[C---:B------:R-:W-:Y:S01]  /*0750*/  IMAD.WIDE.U32 R10, R3.reuse, 0x4, R4 ;  /* 0x00000004030a7825 */ /* 0x040fe200078e0004 */
[----:B------:R0:W-:Y:S05]  /*0760*/  STG.E desc[UR36][R12.64], R25 ;  /* 0x000000190c007986 */ /* 0x0001ea000c101924 */
[----:B------:R-:W2:Y:S04]  /*0770*/  LDG.E R10, desc[UR36][R10.64] ;  /* 0x000000240a0a7981 */ /* 0x000ea8000c1e1900 */
[----:B------:R-:W2:Y:S01]  /*0780*/  LDG.E R14, desc[UR36][R6.64+0x4] ;  /* 0x00000424060e7981 */ /* 0x000ea2000c1e1900 */
[----:B------:R-:W-:Y:S01]  /*0790*/  IADD3 R19, PT, PT, R3, UR4, RZ ;  /* 0x0000000403137c10 */ /* 0x000fe2000fffe0ff */
[----:B--2---:R-:W-:-:S04]  /*07a0*/  FFMA R3, R14, R10, R25 ;  /* 0x0000000a0e037223 */ /* 0x004fc80000000019 */
[C---:B------:R-:W-:Y:S01]  /*07b0*/  IMAD.WIDE.U32 R14, R19.reuse, 0x4, R4 ;  /* 0x00000004130e7825 */ /* 0x040fe200078e0004 */
[----:B------:R2:W-:Y:S05]  /*07c0*/  STG.E desc[UR36][R12.64], R3 ;  /* 0x000000030c007986 */ /* 0x0005ea000c101924 */
[----:B------:R-:W3:Y:S04]  /*07d0*/  LDG.E R14, desc[UR36][R14.64] ;  /* 0x000000240e0e7981 */ /* 0x000ee8000c1e1900 */
[----:B------:R-:W3:Y:S01]  /*07e0*/  LDG.E R8, desc[UR36][R6.64+0x8] ;  /* 0x0000082406087981 */ /* 0x000ee2000c1e1900 */
[----:B------:R-:W-:-:S05]  /*07f0*/  IADD3 R19, PT, PT, R19, UR4, RZ ;  /* 0x0000000413137c10 */ /* 0x000fca000fffe0ff */
[----:B------:R-:W-:-:S04]  /*0800*/  IMAD.WIDE.U32 R4, R19, 0x4, R4 ;  /* 0x0000000413047825 */ /* 0x000fc800078e0004 */
[----:B---3--:R-:W-:-:S05]  /*0810*/  FFMA R9, R8, R14, R3 ;  /* 0x0000000e08097223 */ /* 0x008fca0000000003 */
[----:B------:R2:W-:Y:S04]  /*0820*/  STG.E desc[UR36][R12.64], R9 ;  /* 0x000000090c007986 */ /* 0x0005e8000c101924 */
[----:B------:R-:W0:Y:S04]  /*0830*/  LDG.E R8, desc[UR36][R6.64+0xc] ;  /* 0x00000c2406087981 */ /* 0x000e28000c1e1900 */
[----:B------:R-:W0:Y:S01]  /*0840*/  LDG.E R4, desc[UR36][R4.64] ;  /* 0x0000002404047981 */ /* 0x000e22000c1e1900 */
[----:B------:R-:W-:Y:S01]  /*0850*/  IADD3 R0, PT, PT, R0, 0x4, RZ ;  /* 0x0000000400007810 */ /* 0x000fe20007ffe0ff */
[----:B0-----:R-:W-:-:S05]  /*0860*/  FFMA R25, R8, R4, R9 ;  /* 0x0000000408197223 */ /* 0x001fca0000000009 */
[----:B------:R2:W-:Y:S02]  /*0870*/  STG.E desc[UR36][R12.64], R25 ;  /* 0x000000190c007986 */ /* 0x0005e4000c101924 */
.L_x_13:
[----:B------:R-:W-:Y:S05]  /*0880*/  BRA.U !UP1, `(.L_x_12) ;  /* 0x0000000109887547 */ /* 0x000fea000b800000 */
[----:B------:R-:W-:Y:S01]  /*0890*/  UISETP.NE.AND UP0, UPT, UR42, 0x1, UPT ;  /* 0x000000012a00788c */ /* 0x000fe2000bf05270 */
[----:B--2---:R-:W0:Y:S01]  /*08a0*/  LDC R3, c[0x0][0x398] ;  /* 0x0000e600ff037b82 */ /* 0x004e220000000800 */
[----:B------:R-:W-:-:S04]  /*08b0*/  HFMA2 R9, -RZ, RZ, 0, 2.384185791015625e-07 ;  /* 0x00000004ff097431 */ /* 0x000fc800000001ff */
[----:B------:R-:W-:Y:S02]  /*08c0*/  PLOP3.LUT P1, PT, PT, PT, UP0, 0x80, 0x8 ;  /* 0x000000000008781c */ /* 0x000fe40003f2f008 */
[----:B------:R-:W-:Y:S01]  /*08d0*/  MOV R11, 0x4 ;  /* 0x00000004000b7802 */ /* 0x000fe20000000f00 */
[----:B------:R-:W2:Y:S02]  /*08e0*/  LDC.64 R14, c[0x0][0x380] ;  /* 0x0000e000ff0e7b82 */ /* 0x000ea40000000a00 */
[----:B------:R-:W3:Y:S08]  /*08f0*/  @UP0 LDCU.128 UR4, c[0x0][0x380] ;  /* 0x00007000ff0407ac */ /* 0x000ef00008000c00 */
[----:B------:R-:W-:Y:S01]  /*0900*/  @P1 IADD3 R5, PT, PT, R17, R0, RZ ;  /* 0x0000000011051210 */ /* 0x000fe20007ffe0ff */
[----:B0-----:R-:W-:Y:S01]  /*0910*/  @P1 IMAD R10, R0, R3, R16 ;  /* 0x00000003000a1224 */ /* 0x001fe200078e0210 */
[----:B---3--:R-:W-:Y:S01]  /*0920*/  MOV R6, UR4 ;  /* 0x0000000400067c02 */ /* 0x008fe20008000f00 */
[----:B------:R-:W-:-:S02]  /*0930*/  IMAD.U32 R7, RZ, RZ, UR5 ;  /* 0x00000005ff077e24 */ /* 0x000fc4000f8e00ff */
[----:B------:R-:W-:-:S04]  /*0940*/  @P1 IMAD.WIDE.U32 R8, R10, R9, UR6 ;  /* 0x000000060a081e25 */ /* 0x000fc8000f8e0009 */
[----:B------:R-:W-:Y:S02]  /*0950*/  @P1 IMAD.WIDE R6, R5, 0x4, R6 ;  /* 0x0000000405061825 */ /* 0x000fe400078e0206 */
[----:B------:R-:W3:Y:S04]  /*0960*/  @P1 LDG.E R8, desc[UR36][R8.64] ;  /* 0x0000002408081981 */ /* 0x000ee8000c1e1900 */
[----:B------:R-:W3:Y:S01]  /*0970*/  @P1 LDG.E R4, desc[UR36][R6.64] ;  /* 0x0000002406041981 */ /* 0x000ee2000c1e1900 */
[----:B------:R-:W-:-:S05]  /*0980*/  @P1 IADD3 R10, PT, PT, R10, R3, RZ ;  /* 0x000000030a0a1210 */ /* 0x000fca0007ffe0ff */
[----:B------:R-:W-:Y:S01]  /*0990*/  @P1 IMAD.WIDE.U32 R10, R10, R11, UR6 ;  /* 0x000000060a0a1e25 */ /* 0x000fe2000f8e000b */
[----:B------:R-:W-:-:S03]  /*09a0*/  LOP3.LUT P0, RZ, R3, 0x1, RZ, 0xc0, !PT ;  /* 0x0000000103ff7812 */ /* 0x000fc6000780c0ff */
[----:B---3-5:R-:W-:Y:S02]  /*09b0*/  @P1 FFMA R19, R4, R8, R25 ;  /* 0x0000000804131223 */ /* 0x028fe40000000019 */
[----:B------:R-:W0:Y:S03]  /*09c0*/  LDC.64 R4, c[0x0][0x388] ;  /* 0x0000e200ff047b82 */ /* 0x000e260000000a00 */
[----:B------:R-:W-:Y:S04]  /*09d0*/  @P1 STG.E desc[UR36][R12.64], R19 ;  /* 0x000000130c001986 */ /* 0x000fe8000c101924 */
[----:B------:R-:W1:Y:S04]  /*09e0*/  @P1 LDG.E R18, desc[UR36][R6.64+0x4] ;  /* 0x0000042406121981 */ /* 0x000e68000c1e1900 */
[----:B------:R-:W1:Y:S01]  /*09f0*/  @P1 LDG.E R10, desc[UR36][R10.64] ;  /* 0x000000240a0a1981 */ /* 0x000e62000c1e1900 */
[----:B------:R-:W-:-:S04]  /*0a00*/  @P1 IADD3 R0, PT, PT, R0, 0x2, RZ ;  /* 0x0000000200001810 */ /* 0x000fc80007ffe0ff */
[----:B------:R-:W-:Y:S01]  /*0a10*/  @P0 IADD3 R9, PT, PT, R17, R0, RZ ;  /* 0x0000000011090210 */ /* 0x000fe20007ffe0ff */
[----:B------:R-:W-:-:S04]  /*0a20*/  @P0 IMAD R3, R0, R3, R16 ;  /* 0x0000000300030224 */ /* 0x000fc800078e0210 */
[----:B--2---:R-:W-:-:S04]  /*0a30*/  @P0 IMAD.WIDE R8, R9, 0x4, R14 ;  /* 0x0000000409080825 */ /* 0x004fc800078e020e */
[----:B0-----:R-:W-:-:S04]  /*0a40*/  @P0 IMAD.WIDE.U32 R4, R3, 0x4, R4 ;  /* 0x0000000403040825 */ /* 0x001fc800078e0004 */
[----:B-1----:R-:W-:-:S05]  /*0a50*/  @P1 FFMA R25, R18, R10, R19 ;  /* 0x0000000a12191223 */ /* 0x002fca0000000013 */
[----:B------:R0:W-:Y:S04]  /*0a60*/  @P1 STG.E desc[UR36][R12.64], R25 ;  /* 0x000000190c001986 */ /* 0x0001e8000c101924 */
[----:B------:R-:W0:Y:S04]  /*0a70*/  @P0 LDG.E R8, desc[UR36][R8.64] ;  /* 0x0000002408080981 */ /* 0x000e28000c1e1900 */
[----:B------:R-:W0:Y:S02]  /*0a80*/  @P0 LDG.E R4, desc[UR36][R4.64] ;  /* 0x0000002404040981 */ /* 0x000e24000c1e1900 */
[----:B0-----:R-:W-:-:S05]  /*0a90*/  @P0 FFMA R25, R8, R4, R25 ;  /* 0x0000000408190223 */ /* 0x001fca0000000019 */
[----:B------:R0:W-:Y:S02]  /*0aa0*/  @P0 STG.E desc[UR36][R12.64], R25 ;  /* 0x000000190c000986 */ /* 0x0001e4000c101924 */
.L_x_12:
[----:B------:R-:W3:Y:S01]  /*0ab0*/  LDCU UR4, c[0x0][0x2f8] ;  /* 0x00005f00ff0477ac */ /* 0x000ee20008000800 */
[----:B--2--5:R-:W2:Y:S01]  /*0ac0*/  F2F.F64.F32 R8, R25 ;  /* 0x0000001900087310 */ /* 0x024ea20000201800 */
[----:B------:R-:W-:Y:S02]  /*0ad0*/  MOV R3, R2 ;  /* 0x0000000200037202 */ /* 0x000fe40000000f00 */
[----:B------:R-:W-:Y:S01]  /*0ae0*/  MOV R0, 0x0 ;  /* 0x0000000000007802 */ /* 0x000fe20000000f00 */
[----:B------:R-:W4:Y:S01]  /*0af0*/  LDCU.64 UR6, c[0x4][0x8] ;  /* 0x01000100ff0677ac */ /* 0x000f220008000a00 */
[----:B------:R-:W-:Y:S02]  /*0b00*/  MOV R6, UR38 ;  /* 0x0000002600067c02 */ /* 0x000fe40008000f00 */
[----:B------:R0:W0:Y:S01]  /*0b10*/  LDC.64 R10, c[0x4][R0] ;  /* 0x01000000000a7b82 */ /* 0x0000220000000a00 */
[----:B------:R-:W-:Y:S01]  /*0b20*/  MOV R7, UR39 ;  /* 0x0000002700077c02 */ /* 0x000fe20008000f00 */
[----:B---3--:R-:W-:Y:S01]  /*0b30*/  UIADD3 UR4, UPT, UPT, -UR4, UR38, URZ ;  /* 0x0000002604047290 */ /* 0x008fe2000fffe1ff */
[----:B----4-:R-:W-:-:S02]  /*0b40*/  MOV R4, UR6 ;  /* 0x0000000600047c02 */ /* 0x010fc40008000f00 */
[----:B------:R-:W-:-:S06]  /*0b50*/  MOV R5, UR7 ;  /* 0x0000000700057c02 */ /* 0x000fcc0008000f00 */
[----:B--2---:R2:W-:Y:S04]  /*0b60*/  STL.64 [UR4+0x10], R8 ;  /* 0x00001008ff007987 */ /* 0x0045e80008100a04 */
[----:B------:R2:W-:Y:S04]  /*0b70*/  STL.64 [UR4], R2 ;  /* 0x00000002ff007987 */ /* 0x0005e80008100a04 */
[----:B------:R2:W-:Y:S02]  /*0b80*/  STL [UR4+0x8], R16 ;  /* 0x00000810ff007987 */ /* 0x0005e40008100804 */
[----:B------:R-:W-:-:S07]  /*0b90*/  LEPC R20, `(.L_x_14) ;  /* 0x000000001014794e */ /* 0x000fce0000000000 */
[----:B012---:R-:W-:Y:S05]  /*0ba0*/  CALL.ABS.NOINC R10 ;  /* 0x000000000a007343 */ /* 0x007fea0003c00000 */
.L_x_14:
[----:B------:R-:W0:Y:S01]  /*0bb0*/  LDCU UR4, c[0x0][0x398] ;  /* 0x00007300ff0477ac */ /* 0x000e220008000800 */
[----:B------:R-:W-:-:S04]  /*0bc0*/  IADD3 R16, PT, PT, R16, 0x1, RZ ;  /* 0x0000000110107810 */ /* 0x000fc80007ffe0ff */
[----:B0-----:R-:W-:-:S13]  /*0bd0*/  ISETP.NE.AND P0, PT, R16, UR4, PT ;  /* 0x0000000410007c0c */ /* 0x001fda000bf05270 */
[----:B------:R-:W-:Y:S05]  /*0be0*/  @P0 BRA `(.L_x_15) ;  /* 0xfffffff400640947 */ /* 0x000fea000383ffff */
[----:B------:R-:W-:Y:S05]  /*0bf0*/  EXIT ;  /* 0x000000000000794d */ /* 0x000fea0003800000 */
.L_x_16:
        /* <DEDUP_REMOVED lines=16> */
.L_x_18:


//--------------------- .nv.global.init           --------------------------
	.section	.nv.global.init,"aw",@progbits
.nv.global.init:
	.type		$str,@object
	.size		$str,(.L_0 - $str)
$str:
        /*0000*/ 	.byte	0x54, 0x68, 0x72, 0x65, 0x61, 0x64, 0x3a, 0x20, 0x25, 0x64, 0x2c, 0x20, 0x72, 0x6f, 0x77, 0x3a
        /*0010*/ 	.byte	0x20, 0x25, 0x64, 0x2c, 0x20, 0x63, 0x6f, 0x6c, 0x3a, 0x20, 0x25, 0x64, 0x2c, 0x20, 0x65, 0x6c
        /*0020*/ 	.byte	0x65, 0x6d, 0x65, 0x6e, 0x74, 0x3a, 0x20, 0x25, 0x66, 0x0a, 0x00
.L_0:


//--------------------- .nv.shared.reserved.0     --------------------------
	.section	.nv.shared.reserved.0,"aw",@nobits
	.weak		__nv_reservedSMEM_offset_0_alias
	.size		__nv_reservedSMEM_offset_0_alias, 0, 64
	.other		__nv_reservedSMEM_offset_0_alias,@"STO_CUDA_RESERVED_SHARED STV_DEFAULT"
__nv_reservedSMEM_offset_0_alias:
	.zero		0
	.zero		64


//--------------------- .nv.constant0._Z12thread_2_colPfS_S_i --------------------------
	.section	.nv.constant0._Z12thread_2_colPfS_S_i,"a",@progbits
	.sectionflags	@""
	.align	4
.nv.constant0._Z12thread_2_colPfS_S_i:
	.zero		924


//--------------------- .nv.constant0._Z12thread_2_rowPfS_S_i --------------------------
	.section	.nv.constant0._Z12thread_2_rowPfS_S_i,"a",@progbits
	.sectionflags	@""
	.align	4
.nv.constant0._Z12thread_2_rowPfS_S_i:
	.zero		924


//--------------------- SYMBOLS --------------------------

	.type		.nv.reservedSmem.offset0,@object
	.size		.nv.reservedSmem.offset0,0x4
	.type		vprintf,@function
